//
// Generated by NVIDIA NVVM Compiler
//
// Compiler Build ID: CL-36424714
// Cuda compilation tools, release 13.0, V13.0.88
// Based on NVVM 20.0.0
//

.version 9.0
.target sm_100
.address_size 64

	// .globl	_Z17manage_adj_matrixPfi
.global .align 1 .b8 _ZN34_INTERNAL_93c303fb_4_k_cu_a72ba9614cuda3std3__45__cpo5beginE[1];
.global .align 1 .b8 _ZN34_INTERNAL_93c303fb_4_k_cu_a72ba9614cuda3std3__45__cpo3endE[1];
.global .align 1 .b8 _ZN34_INTERNAL_93c303fb_4_k_cu_a72ba9614cuda3std3__45__cpo6cbeginE[1];
.global .align 1 .b8 _ZN34_INTERNAL_93c303fb_4_k_cu_a72ba9614cuda3std3__45__cpo4cendE[1];
.global .align 1 .b8 _ZN34_INTERNAL_93c303fb_4_k_cu_a72ba9614cuda3std3__45__cpo6rbeginE[1];
.global .align 1 .b8 _ZN34_INTERNAL_93c303fb_4_k_cu_a72ba9614cuda3std3__45__cpo4rendE[1];
.global .align 1 .b8 _ZN34_INTERNAL_93c303fb_4_k_cu_a72ba9614cuda3std3__45__cpo7crbeginE[1];
.global .align 1 .b8 _ZN34_INTERNAL_93c303fb_4_k_cu_a72ba9614cuda3std3__45__cpo5crendE[1];
.global .align 1 .b8 _ZN34_INTERNAL_93c303fb_4_k_cu_a72ba9614cuda3std3__436_GLOBAL__N__93c303fb_4_k_cu_a72ba9616ignoreE[1];
.global .align 1 .b8 _ZN34_INTERNAL_93c303fb_4_k_cu_a72ba9614cuda3std3__419piecewise_constructE[1];
.global .align 1 .b8 _ZN34_INTERNAL_93c303fb_4_k_cu_a72ba9614cuda3std3__48in_placeE[1];
.global .align 1 .b8 _ZN34_INTERNAL_93c303fb_4_k_cu_a72ba9614cuda3std3__420unreachable_sentinelE[1];
.global .align 1 .b8 _ZN34_INTERNAL_93c303fb_4_k_cu_a72ba9614cuda3std3__47nulloptE[1];
.global .align 1 .b8 _ZN34_INTERNAL_93c303fb_4_k_cu_a72ba9614cuda3std3__48unexpectE[1];
.global .align 1 .b8 _ZN34_INTERNAL_93c303fb_4_k_cu_a72ba9614cuda3std6ranges3__45__cpo4swapE[1];
.global .align 1 .b8 _ZN34_INTERNAL_93c303fb_4_k_cu_a72ba9614cuda3std6ranges3__45__cpo9iter_moveE[1];
.global .align 1 .b8 _ZN34_INTERNAL_93c303fb_4_k_cu_a72ba9614cuda3std6ranges3__45__cpo5beginE[1];
.global .align 1 .b8 _ZN34_INTERNAL_93c303fb_4_k_cu_a72ba9614cuda3std6ranges3__45__cpo3endE[1];
.global .align 1 .b8 _ZN34_INTERNAL_93c303fb_4_k_cu_a72ba9614cuda3std6ranges3__45__cpo6cbeginE[1];
.global .align 1 .b8 _ZN34_INTERNAL_93c303fb_4_k_cu_a72ba9614cuda3std6ranges3__45__cpo4cendE[1];
.global .align 1 .b8 _ZN34_INTERNAL_93c303fb_4_k_cu_a72ba9614cuda3std6ranges3__45__cpo7advanceE[1];
.global .align 1 .b8 _ZN34_INTERNAL_93c303fb_4_k_cu_a72ba9614cuda3std6ranges3__45__cpo9iter_swapE[1];
.global .align 1 .b8 _ZN34_INTERNAL_93c303fb_4_k_cu_a72ba9614cuda3std6ranges3__45__cpo4nextE[1];
.global .align 1 .b8 _ZN34_INTERNAL_93c303fb_4_k_cu_a72ba9614cuda3std6ranges3__45__cpo4prevE[1];
.global .align 1 .b8 _ZN34_INTERNAL_93c303fb_4_k_cu_a72ba9614cuda3std6ranges3__45__cpo4dataE[1];
.global .align 1 .b8 _ZN34_INTERNAL_93c303fb_4_k_cu_a72ba9614cuda3std6ranges3__45__cpo5cdataE[1];
.global .align 1 .b8 _ZN34_INTERNAL_93c303fb_4_k_cu_a72ba9614cuda3std6ranges3__45__cpo4sizeE[1];
.global .align 1 .b8 _ZN34_INTERNAL_93c303fb_4_k_cu_a72ba9614cuda3std6ranges3__45__cpo5ssizeE[1];
.global .align 1 .b8 _ZN34_INTERNAL_93c303fb_4_k_cu_a72ba9614cuda3std6ranges3__45__cpo8distanceE[1];
.global .align 1 .b8 _ZN34_INTERNAL_93c303fb_4_k_cu_a72ba9616thrust24THRUST_300001_SM_1000_NS8cuda_cub3parE[1];
.global .align 1 .b8 _ZN34_INTERNAL_93c303fb_4_k_cu_a72ba9616thrust24THRUST_300001_SM_1000_NS8cuda_cub10par_nosyncE[1];
.global .align 1 .b8 _ZN34_INTERNAL_93c303fb_4_k_cu_a72ba9616thrust24THRUST_300001_SM_1000_NS6system6detail10sequential3seqE[1];
.global .align 1 .b8 _ZN34_INTERNAL_93c303fb_4_k_cu_a72ba9616thrust24THRUST_300001_SM_1000_NS6system3cpp3parE[1];
.global .align 1 .b8 _ZN34_INTERNAL_93c303fb_4_k_cu_a72ba9616thrust24THRUST_300001_SM_1000_NS12placeholders2_1E[1];
.global .align 1 .b8 _ZN34_INTERNAL_93c303fb_4_k_cu_a72ba9616thrust24THRUST_300001_SM_1000_NS12placeholders2_2E[1];
.global .align 1 .b8 _ZN34_INTERNAL_93c303fb_4_k_cu_a72ba9616thrust24THRUST_300001_SM_1000_NS12placeholders2_3E[1];
.global .align 1 .b8 _ZN34_INTERNAL_93c303fb_4_k_cu_a72ba9616thrust24THRUST_300001_SM_1000_NS12placeholders2_4E[1];
.global .align 1 .b8 _ZN34_INTERNAL_93c303fb_4_k_cu_a72ba9616thrust24THRUST_300001_SM_1000_NS12placeholders2_5E[1];
.global .align 1 .b8 _ZN34_INTERNAL_93c303fb_4_k_cu_a72ba9616thrust24THRUST_300001_SM_1000_NS12placeholders2_6E[1];
.global .align 1 .b8 _ZN34_INTERNAL_93c303fb_4_k_cu_a72ba9616thrust24THRUST_300001_SM_1000_NS12placeholders2_7E[1];
.global .align 1 .b8 _ZN34_INTERNAL_93c303fb_4_k_cu_a72ba9616thrust24THRUST_300001_SM_1000_NS12placeholders2_8E[1];
.global .align 1 .b8 _ZN34_INTERNAL_93c303fb_4_k_cu_a72ba9616thrust24THRUST_300001_SM_1000_NS12placeholders2_9E[1];
.global .align 1 .b8 _ZN34_INTERNAL_93c303fb_4_k_cu_a72ba9616thrust24THRUST_300001_SM_1000_NS12placeholders3_10E[1];
.global .align 1 .b8 _ZN34_INTERNAL_93c303fb_4_k_cu_a72ba9616thrust24THRUST_300001_SM_1000_NS3seqE[1];
.global .align 1 .b8 _ZN34_INTERNAL_93c303fb_4_k_cu_a72ba9616thrust24THRUST_300001_SM_1000_NS6deviceE[1];

.visible .entry _Z17manage_adj_matrixPfi(
	.param .u64 .ptr .align 1 _Z17manage_adj_matrixPfi_param_0,
	.param .u32 _Z17manage_adj_matrixPfi_param_1
)
{
	.reg .pred 	%p<35>;
	.reg .b32 	%r<110>;
	.reg .b32 	%f<115>;
	.reg .b64 	%rd<99>;

	ld.param.u64 	%rd2, [_Z17manage_adj_matrixPfi_param_0];
	ld.param.u32 	%r64, [_Z17manage_adj_matrixPfi_param_1];
	cvta.to.global.u64 	%rd1, %rd2;
	mov.u32 	%r65, %ctaid.x;
	mov.u32 	%r66, %ntid.x;
	mul.lo.s32 	%r1, %r65, %r66;
	mov.u32 	%r2, %tid.x;
	add.s32 	%r3, %r1, %r2;
	setp.ge.s32 	%p1, %r3, %r64;
	@%p1 bra 	$L__BB0_70;
	setp.lt.s32 	%p2, %r64, 1;
	mov.f32 	%f113, 0f00000000;
	@%p2 bra 	$L__BB0_14;
	add.s32 	%r68, %r64, -1;
	and.b32  	%r4, %r64, 15;
	setp.lt.u32 	%p3, %r68, 15;
	mov.f32 	%f113, 0f00000000;
	mov.b32 	%r91, 0;
	@%p3 bra 	$L__BB0_5;
	and.b32  	%r91, %r64, 2147483632;
	neg.s32 	%r97, %r91;
	shl.b32 	%r7, %r64, 4;
	mov.f32 	%f113, 0f00000000;
	mul.wide.u32 	%rd5, %r64, 4;
	mov.u32 	%r96, %r3;
$L__BB0_4:
	.pragma "nounroll";
	mul.wide.s32 	%rd3, %r96, 4;
	add.s64 	%rd4, %rd1, %rd3;
	ld.global.f32 	%f19, [%rd4];
	add.f32 	%f20, %f113, %f19;
	add.s64 	%rd6, %rd4, %rd5;
	ld.global.f32 	%f21, [%rd6];
	add.f32 	%f22, %f20, %f21;
	add.s64 	%rd7, %rd6, %rd5;
	ld.global.f32 	%f23, [%rd7];
	add.f32 	%f24, %f22, %f23;
	add.s64 	%rd8, %rd7, %rd5;
	ld.global.f32 	%f25, [%rd8];
	add.f32 	%f26, %f24, %f25;
	add.s64 	%rd9, %rd8, %rd5;
	ld.global.f32 	%f27, [%rd9];
	add.f32 	%f28, %f26, %f27;
	add.s64 	%rd10, %rd9, %rd5;
	ld.global.f32 	%f29, [%rd10];
	add.f32 	%f30, %f28, %f29;
	add.s64 	%rd11, %rd10, %rd5;
	ld.global.f32 	%f31, [%rd11];
	add.f32 	%f32, %f30, %f31;
	add.s64 	%rd12, %rd11, %rd5;
	ld.global.f32 	%f33, [%rd12];
	add.f32 	%f34, %f32, %f33;
	add.s64 	%rd13, %rd12, %rd5;
	ld.global.f32 	%f35, [%rd13];
	add.f32 	%f36, %f34, %f35;
	add.s64 	%rd14, %rd13, %rd5;
	ld.global.f32 	%f37, [%rd14];
	add.f32 	%f38, %f36, %f37;
	add.s64 	%rd15, %rd14, %rd5;
	ld.global.f32 	%f39, [%rd15];
	add.f32 	%f40, %f38, %f39;
	add.s64 	%rd16, %rd15, %rd5;
	ld.global.f32 	%f41, [%rd16];
	add.f32 	%f42, %f40, %f41;
	add.s64 	%rd17, %rd16, %rd5;
	ld.global.f32 	%f43, [%rd17];
	add.f32 	%f44, %f42, %f43;
	add.s64 	%rd18, %rd17, %rd5;
	ld.global.f32 	%f45, [%rd18];
	add.f32 	%f46, %f44, %f45;
	add.s64 	%rd19, %rd18, %rd5;
	ld.global.f32 	%f47, [%rd19];
	add.f32 	%f48, %f46, %f47;
	add.s64 	%rd20, %rd19, %rd5;
	ld.global.f32 	%f49, [%rd20];
	add.f32 	%f113, %f48, %f49;
	add.s32 	%r97, %r97, 16;
	add.s32 	%r96, %r96, %r7;
	setp.eq.s32 	%p4, %r97, 0;
	@%p4 bra 	$L__BB0_5;
	bra.uni 	$L__BB0_4;
$L__BB0_5:
	setp.eq.s32 	%p5, %r4, 0;
	@%p5 bra 	$L__BB0_14;
	and.b32  	%r9, %r64, 7;
	setp.lt.u32 	%p6, %r4, 8;
	@%p6 bra 	$L__BB0_8;
	mad.lo.s32 	%r69, %r91, %r64, %r3;
	mul.wide.s32 	%rd21, %r69, 4;
	add.s64 	%rd22, %rd1, %rd21;
	ld.global.f32 	%f51, [%rd22];
	add.f32 	%f52, %f113, %f51;
	mul.wide.u32 	%rd23, %r64, 4;
	add.s64 	%rd24, %rd22, %rd23;
	ld.global.f32 	%f53, [%rd24];
	add.f32 	%f54, %f52, %f53;
	add.s64 	%rd25, %rd24, %rd23;
	ld.global.f32 	%f55, [%rd25];
	add.f32 	%f56, %f54, %f55;
	add.s64 	%rd26, %rd25, %rd23;
	ld.global.f32 	%f57, [%rd26];
	add.f32 	%f58, %f56, %f57;
	add.s64 	%rd27, %rd26, %rd23;
	ld.global.f32 	%f59, [%rd27];
	add.f32 	%f60, %f58, %f59;
	add.s64 	%rd28, %rd27, %rd23;
	ld.global.f32 	%f61, [%rd28];
	add.f32 	%f62, %f60, %f61;
	add.s64 	%rd29, %rd28, %rd23;
	ld.global.f32 	%f63, [%rd29];
	add.f32 	%f64, %f62, %f63;
	add.s64 	%rd30, %rd29, %rd23;
	ld.global.f32 	%f65, [%rd30];
	add.f32 	%f113, %f64, %f65;
	add.s32 	%r91, %r91, 8;
$L__BB0_8:
	setp.eq.s32 	%p7, %r9, 0;
	@%p7 bra 	$L__BB0_14;
	and.b32  	%r12, %r64, 3;
	setp.lt.u32 	%p8, %r9, 4;
	@%p8 bra 	$L__BB0_11;
	mad.lo.s32 	%r70, %r91, %r64, %r3;
	mul.wide.s32 	%rd31, %r70, 4;
	add.s64 	%rd32, %rd1, %rd31;
	ld.global.f32 	%f67, [%rd32];
	add.f32 	%f68, %f113, %f67;
	mul.wide.u32 	%rd33, %r64, 4;
	add.s64 	%rd34, %rd32, %rd33;
	ld.global.f32 	%f69, [%rd34];
	add.f32 	%f70, %f68, %f69;
	add.s64 	%rd35, %rd34, %rd33;
	ld.global.f32 	%f71, [%rd35];
	add.f32 	%f72, %f70, %f71;
	add.s64 	%rd36, %rd35, %rd33;
	ld.global.f32 	%f73, [%rd36];
	add.f32 	%f113, %f72, %f73;
	add.s32 	%r91, %r91, 4;
$L__BB0_11:
	setp.eq.s32 	%p9, %r12, 0;
	@%p9 bra 	$L__BB0_14;
	mad.lo.s32 	%r95, %r91, %r64, %r3;
	neg.s32 	%r94, %r12;
$L__BB0_13:
	.pragma "nounroll";
	mul.wide.s32 	%rd37, %r95, 4;
	add.s64 	%rd38, %rd1, %rd37;
	ld.global.f32 	%f74, [%rd38];
	add.f32 	%f113, %f113, %f74;
	add.s32 	%r95, %r95, %r64;
	add.s32 	%r94, %r94, 1;
	setp.ne.s32 	%p10, %r94, 0;
	@%p10 bra 	$L__BB0_13;
$L__BB0_14:
	setp.lt.s32 	%p11, %r64, 1;
	@%p11 bra 	$L__BB0_70;
	cvt.rn.f32.u32 	%f75, %r64;
	rcp.rn.f32 	%f12, %f75;
	add.s32 	%r72, %r64, -1;
	and.b32  	%r21, %r64, 7;
	setp.lt.u32 	%p12, %r72, 7;
	mov.b32 	%r107, 0;
	@%p12 bra 	$L__BB0_42;
	and.b32  	%r107, %r64, 2147483640;
	neg.s32 	%r106, %r107;
	mad.lo.s32 	%r105, %r64, 7, %r3;
	shl.b32 	%r25, %r64, 3;
	mad.lo.s32 	%r104, %r64, 6, %r3;
	mad.lo.s32 	%r103, %r64, 5, %r3;
	shl.b32 	%r73, %r64, 2;
	add.s32 	%r102, %r3, %r73;
	mad.lo.s32 	%r101, %r64, 3, %r3;
	shl.b32 	%r74, %r64, 1;
	add.s32 	%r100, %r3, %r74;
	add.s32 	%r75, %r2, %r64;
	add.s32 	%r98, %r75, %r1;
	mov.u32 	%r99, %r3;
$L__BB0_17:
	.pragma "nounroll";
	setp.eq.f32 	%p13, %f113, 0f00000000;
	@%p13 bra 	$L__BB0_19;
	mul.wide.s32 	%rd41, %r99, 4;
	add.s64 	%rd42, %rd1, %rd41;
	ld.global.f32 	%f76, [%rd42];
	div.rn.f32 	%f77, %f76, %f113;
	st.global.f32 	[%rd42], %f77;
	bra.uni 	$L__BB0_20;
$L__BB0_19:
	mul.wide.s32 	%rd39, %r99, 4;
	add.s64 	%rd40, %rd1, %rd39;
	st.global.f32 	[%rd40], %f12;
$L__BB0_20:
	setp.neu.f32 	%p14, %f113, 0f00000000;
	@%p14 bra 	$L__BB0_22;
	mul.wide.s32 	%rd43, %r98, 4;
	add.s64 	%rd44, %rd1, %rd43;
	st.global.f32 	[%rd44], %f12;
	bra.uni 	$L__BB0_23;
$L__BB0_22:
	mul.wide.s32 	%rd45, %r98, 4;
	add.s64 	%rd46, %rd1, %rd45;
	ld.global.f32 	%f78, [%rd46];
	div.rn.f32 	%f79, %f78, %f113;
	st.global.f32 	[%rd46], %f79;
$L__BB0_23:
	setp.neu.f32 	%p15, %f113, 0f00000000;
	@%p15 bra 	$L__BB0_25;
	mul.wide.s32 	%rd47, %r100, 4;
	add.s64 	%rd48, %rd1, %rd47;
	st.global.f32 	[%rd48], %f12;
	bra.uni 	$L__BB0_26;
$L__BB0_25:
	mul.wide.s32 	%rd49, %r100, 4;
	add.s64 	%rd50, %rd1, %rd49;
	ld.global.f32 	%f80, [%rd50];
	div.rn.f32 	%f81, %f80, %f113;
	st.global.f32 	[%rd50], %f81;
$L__BB0_26:
	setp.neu.f32 	%p16, %f113, 0f00000000;
	@%p16 bra 	$L__BB0_28;
	mul.wide.s32 	%rd51, %r101, 4;
	add.s64 	%rd52, %rd1, %rd51;
	st.global.f32 	[%rd52], %f12;
	bra.uni 	$L__BB0_29;
$L__BB0_28:
	mul.wide.s32 	%rd53, %r101, 4;
	add.s64 	%rd54, %rd1, %rd53;
	ld.global.f32 	%f82, [%rd54];
	div.rn.f32 	%f83, %f82, %f113;
	st.global.f32 	[%rd54], %f83;
$L__BB0_29:
	setp.neu.f32 	%p17, %f113, 0f00000000;
	@%p17 bra 	$L__BB0_31;
	mul.wide.s32 	%rd55, %r102, 4;
	add.s64 	%rd56, %rd1, %rd55;
	st.global.f32 	[%rd56], %f12;
	bra.uni 	$L__BB0_32;
$L__BB0_31:
	mul.wide.s32 	%rd57, %r102, 4;
	add.s64 	%rd58, %rd1, %rd57;
	ld.global.f32 	%f84, [%rd58];
	div.rn.f32 	%f85, %f84, %f113;
	st.global.f32 	[%rd58], %f85;
$L__BB0_32:
	setp.neu.f32 	%p18, %f113, 0f00000000;
	@%p18 bra 	$L__BB0_34;
	mul.wide.s32 	%rd59, %r103, 4;
	add.s64 	%rd60, %rd1, %rd59;
	st.global.f32 	[%rd60], %f12;
	bra.uni 	$L__BB0_35;
$L__BB0_34:
	mul.wide.s32 	%rd61, %r103, 4;
	add.s64 	%rd62, %rd1, %rd61;
	ld.global.f32 	%f86, [%rd62];
	div.rn.f32 	%f87, %f86, %f113;
	st.global.f32 	[%rd62], %f87;
$L__BB0_35:
	setp.neu.f32 	%p19, %f113, 0f00000000;
	@%p19 bra 	$L__BB0_37;
	mul.wide.s32 	%rd63, %r104, 4;
	add.s64 	%rd64, %rd1, %rd63;
	st.global.f32 	[%rd64], %f12;
	bra.uni 	$L__BB0_38;
$L__BB0_37:
	mul.wide.s32 	%rd65, %r104, 4;
	add.s64 	%rd66, %rd1, %rd65;
	ld.global.f32 	%f88, [%rd66];
	div.rn.f32 	%f89, %f88, %f113;
	st.global.f32 	[%rd66], %f89;
$L__BB0_38:
	setp.neu.f32 	%p20, %f113, 0f00000000;
	@%p20 bra 	$L__BB0_40;
	mul.wide.s32 	%rd67, %r105, 4;
	add.s64 	%rd68, %rd1, %rd67;
	st.global.f32 	[%rd68], %f12;
	bra.uni 	$L__BB0_41;
$L__BB0_40:
	mul.wide.s32 	%rd69, %r105, 4;
	add.s64 	%rd70, %rd1, %rd69;
	ld.global.f32 	%f90, [%rd70];
	div.rn.f32 	%f91, %f90, %f113;
	st.global.f32 	[%rd70], %f91;
$L__BB0_41:
	add.s32 	%r106, %r106, 8;
	add.s32 	%r105, %r105, %r25;
	add.s32 	%r104, %r104, %r25;
	add.s32 	%r103, %r103, %r25;
	add.s32 	%r102, %r102, %r25;
	add.s32 	%r101, %r101, %r25;
	add.s32 	%r100, %r100, %r25;
	add.s32 	%r99, %r99, %r25;
	add.s32 	%r98, %r98, %r25;
	setp.ne.s32 	%p21, %r106, 0;
	@%p21 bra 	$L__BB0_17;
$L__BB0_42:
	setp.eq.s32 	%p22, %r21, 0;
	@%p22 bra 	$L__BB0_70;
	and.b32  	%r55, %r64, 3;
	setp.lt.u32 	%p23, %r21, 4;
	@%p23 bra 	$L__BB0_57;
	setp.neu.f32 	%p24, %f113, 0f00000000;
	@%p24 bra 	$L__BB0_46;
	mad.lo.s32 	%r76, %r107, %r64, %r3;
	mul.wide.s32 	%rd71, %r76, 4;
	add.s64 	%rd72, %rd1, %rd71;
	st.global.f32 	[%rd72], %f12;
	bra.uni 	$L__BB0_47;
$L__BB0_46:
	mad.lo.s32 	%r77, %r107, %r64, %r3;
	mul.wide.s32 	%rd73, %r77, 4;
	add.s64 	%rd74, %rd1, %rd73;
	ld.global.f32 	%f92, [%rd74];
	div.rn.f32 	%f93, %f92, %f113;
	st.global.f32 	[%rd74], %f93;
$L__BB0_47:
	setp.neu.f32 	%p25, %f113, 0f00000000;
	add.s32 	%r56, %r107, 1;
	@%p25 bra 	$L__BB0_49;
	mad.lo.s32 	%r78, %r56, %r64, %r3;
	mul.wide.s32 	%rd75, %r78, 4;
	add.s64 	%rd76, %rd1, %rd75;
	st.global.f32 	[%rd76], %f12;
	bra.uni 	$L__BB0_50;
$L__BB0_49:
	mad.lo.s32 	%r79, %r56, %r64, %r3;
	mul.wide.s32 	%rd77, %r79, 4;
	add.s64 	%rd78, %rd1, %rd77;
	ld.global.f32 	%f94, [%rd78];
	div.rn.f32 	%f95, %f94, %f113;
	st.global.f32 	[%rd78], %f95;
$L__BB0_50:
	setp.neu.f32 	%p26, %f113, 0f00000000;
	add.s32 	%r57, %r107, 2;
	@%p26 bra 	$L__BB0_52;
	mad.lo.s32 	%r80, %r57, %r64, %r3;
	mul.wide.s32 	%rd79, %r80, 4;
	add.s64 	%rd80, %rd1, %rd79;
	st.global.f32 	[%rd80], %f12;
	bra.uni 	$L__BB0_53;
$L__BB0_52:
	mad.lo.s32 	%r81, %r57, %r64, %r3;
	mul.wide.s32 	%rd81, %r81, 4;
	add.s64 	%rd82, %rd1, %rd81;
	ld.global.f32 	%f96, [%rd82];
	div.rn.f32 	%f97, %f96, %f113;
	st.global.f32 	[%rd82], %f97;
$L__BB0_53:
	setp.neu.f32 	%p27, %f113, 0f00000000;
	add.s32 	%r58, %r107, 3;
	@%p27 bra 	$L__BB0_55;
	mad.lo.s32 	%r82, %r58, %r64, %r3;
	mul.wide.s32 	%rd83, %r82, 4;
	add.s64 	%rd84, %rd1, %rd83;
	st.global.f32 	[%rd84], %f12;
	bra.uni 	$L__BB0_56;
$L__BB0_55:
	mad.lo.s32 	%r83, %r58, %r64, %r3;
	mul.wide.s32 	%rd85, %r83, 4;
	add.s64 	%rd86, %rd1, %rd85;
	ld.global.f32 	%f98, [%rd86];
	div.rn.f32 	%f99, %f98, %f113;
	st.global.f32 	[%rd86], %f99;
$L__BB0_56:
	add.s32 	%r107, %r107, 4;
$L__BB0_57:
	setp.eq.s32 	%p28, %r55, 0;
	@%p28 bra 	$L__BB0_70;
	setp.eq.s32 	%p29, %r55, 1;
	@%p29 bra 	$L__BB0_66;
	setp.neu.f32 	%p30, %f113, 0f00000000;
	@%p30 bra 	$L__BB0_61;
	mad.lo.s32 	%r84, %r107, %r64, %r3;
	mul.wide.s32 	%rd87, %r84, 4;
	add.s64 	%rd88, %rd1, %rd87;
	st.global.f32 	[%rd88], %f12;
	bra.uni 	$L__BB0_62;
$L__BB0_61:
	mad.lo.s32 	%r85, %r107, %r64, %r3;
	mul.wide.s32 	%rd89, %r85, 4;
	add.s64 	%rd90, %rd1, %rd89;
	ld.global.f32 	%f100, [%rd90];
	div.rn.f32 	%f101, %f100, %f113;
	st.global.f32 	[%rd90], %f101;
$L__BB0_62:
	setp.neu.f32 	%p31, %f113, 0f00000000;
	add.s32 	%r61, %r107, 1;
	@%p31 bra 	$L__BB0_64;
	mad.lo.s32 	%r86, %r61, %r64, %r3;
	mul.wide.s32 	%rd91, %r86, 4;
	add.s64 	%rd92, %rd1, %rd91;
	st.global.f32 	[%rd92], %f12;
	bra.uni 	$L__BB0_65;
$L__BB0_64:
	mad.lo.s32 	%r87, %r61, %r64, %r3;
	mul.wide.s32 	%rd93, %r87, 4;
	add.s64 	%rd94, %rd1, %rd93;
	ld.global.f32 	%f102, [%rd94];
	div.rn.f32 	%f103, %f102, %f113;
	st.global.f32 	[%rd94], %f103;
$L__BB0_65:
	add.s32 	%r107, %r107, 2;
$L__BB0_66:
	and.b32  	%r88, %r64, 1;
	setp.eq.b32 	%p32, %r88, 1;
	not.pred 	%p33, %p32;
	@%p33 bra 	$L__BB0_70;
	setp.neu.f32 	%p34, %f113, 0f00000000;
	@%p34 bra 	$L__BB0_69;
	mad.lo.s32 	%r89, %r107, %r64, %r3;
	mul.wide.s32 	%rd95, %r89, 4;
	add.s64 	%rd96, %rd1, %rd95;
	st.global.f32 	[%rd96], %f12;
	bra.uni 	$L__BB0_70;
$L__BB0_69:
	mad.lo.s32 	%r90, %r107, %r64, %r3;
	mul.wide.s32 	%rd97, %r90, 4;
	add.s64 	%rd98, %rd1, %rd97;
	ld.global.f32 	%f104, [%rd98];
	div.rn.f32 	%f105, %f104, %f113;
	st.global.f32 	[%rd98], %f105;
$L__BB0_70:
	ret;

}
	// .globl	_Z15initialize_rankPfi
.visible .entry _Z15initialize_rankPfi(
	.param .u64 .ptr .align 1 _Z15initialize_rankPfi_param_0,
	.param .u32 _Z15initialize_rankPfi_param_1
)
{
	.reg .pred 	%p<2>;
	.reg .b32 	%r<6>;
	.reg .b32 	%f<3>;
	.reg .b64 	%rd<5>;

	ld.param.u64 	%rd1, [_Z15initialize_rankPfi_param_0];
	ld.param.u32 	%r2, [_Z15initialize_rankPfi_param_1];
	mov.u32 	%r3, %ctaid.x;
	mov.u32 	%r4, %ntid.x;
	mov.u32 	%r5, %tid.x;
	mad.lo.s32 	%r1, %r3, %r4, %r5;
	setp.ge.s32 	%p1, %r1, %r2;
	@%p1 bra 	$L__BB1_2;
	cvta.to.global.u64 	%rd2, %rd1;
	cvt.rn.f32.s32 	%f1, %r2;
	rcp.rn.f32 	%f2, %f1;
	mul.wide.s32 	%rd3, %r1, 4;
	add.s64 	%rd4, %rd2, %rd3;
	st.global.f32 	[%rd4], %f2;
$L__BB1_2:
	ret;

}
	// .globl	_Z10store_rankPfS_i
.visible .entry _Z10store_rankPfS_i(
	.param .u64 .ptr .align 1 _Z10store_rankPfS_i_param_0,
	.param .u64 .ptr .align 1 _Z10store_rankPfS_i_param_1,
	.param .u32 _Z10store_rankPfS_i_param_2
)
{
	.reg .pred 	%p<2>;
	.reg .b32 	%r<6>;
	.reg .b32 	%f<2>;
	.reg .b64 	%rd<8>;

	ld.param.u64 	%rd1, [_Z10store_rankPfS_i_param_0];
	ld.param.u64 	%rd2, [_Z10store_rankPfS_i_param_1];
	ld.param.u32 	%r2, [_Z10store_rankPfS_i_param_2];
	mov.u32 	%r3, %ctaid.x;
	mov.u32 	%r4, %ntid.x;
	mov.u32 	%r5, %tid.x;
	mad.lo.s32 	%r1, %r3, %r4, %r5;
	setp.ge.s32 	%p1, %r1, %r2;
	@%p1 bra 	$L__BB2_2;
	cvta.to.global.u64 	%rd3, %rd1;
	cvta.to.global.u64 	%rd4, %rd2;
	mul.wide.s32 	%rd5, %r1, 4;
	add.s64 	%rd6, %rd3, %rd5;
	ld.global.f32 	%f1, [%rd6];
	add.s64 	%rd7, %rd4, %rd5;
	st.global.f32 	[%rd7], %f1;
$L__BB2_2:
	ret;

}
	// .globl	_Z6matmulPfS_S_i
.visible .entry _Z6matmulPfS_S_i(
	.param .u64 .ptr .align 1 _Z6matmulPfS_S_i_param_0,
	.param .u64 .ptr .align 1 _Z6matmulPfS_S_i_param_1,
	.param .u64 .ptr .align 1 _Z6matmulPfS_S_i_param_2,
	.param .u32 _Z6matmulPfS_S_i_param_3
)
{
	.reg .pred 	%p<11>;
	.reg .b32 	%r<37>;
	.reg .b32 	%f<112>;
	.reg .b64 	%rd<31>;

	ld.param.u64 	%rd11, [_Z6matmulPfS_S_i_param_0];
	ld.param.u64 	%rd10, [_Z6matmulPfS_S_i_param_1];
	ld.param.u64 	%rd12, [_Z6matmulPfS_S_i_param_2];
	ld.param.u32 	%r23, [_Z6matmulPfS_S_i_param_3];
	cvta.to.global.u64 	%rd1, %rd11;
	cvta.to.global.u64 	%rd2, %rd12;
	mov.u32 	%r24, %ctaid.x;
	mov.u32 	%r25, %ntid.x;
	mov.u32 	%r26, %tid.x;
	mad.lo.s32 	%r1, %r24, %r25, %r26;
	setp.ge.s32 	%p1, %r1, %r23;
	@%p1 bra 	$L__BB3_15;
	setp.lt.s32 	%p2, %r23, 1;
	mov.f32 	%f111, 0f00000000;
	@%p2 bra 	$L__BB3_14;
	mul.lo.s32 	%r2, %r23, %r1;
	and.b32  	%r3, %r23, 15;
	setp.lt.u32 	%p3, %r23, 16;
	mov.f32 	%f111, 0f00000000;
	mov.b32 	%r33, 0;
	@%p3 bra 	$L__BB3_5;
	and.b32  	%r33, %r23, 2147483632;
	neg.s32 	%r31, %r33;
	add.s64 	%rd29, %rd2, 32;
	add.s64 	%rd4, %rd1, 32;
	mov.f32 	%f111, 0f00000000;
	mov.u32 	%r30, %r2;
$L__BB3_4:
	.pragma "nounroll";
	mul.wide.s32 	%rd13, %r30, 4;
	add.s64 	%rd14, %rd4, %rd13;
	ld.global.f32 	%f18, [%rd29+-32];
	ld.global.f32 	%f19, [%rd14+-32];
	fma.rn.f32 	%f20, %f18, %f19, %f111;
	ld.global.f32 	%f21, [%rd29+-28];
	ld.global.f32 	%f22, [%rd14+-28];
	fma.rn.f32 	%f23, %f21, %f22, %f20;
	ld.global.f32 	%f24, [%rd29+-24];
	ld.global.f32 	%f25, [%rd14+-24];
	fma.rn.f32 	%f26, %f24, %f25, %f23;
	ld.global.f32 	%f27, [%rd29+-20];
	ld.global.f32 	%f28, [%rd14+-20];
	fma.rn.f32 	%f29, %f27, %f28, %f26;
	ld.global.f32 	%f30, [%rd29+-16];
	ld.global.f32 	%f31, [%rd14+-16];
	fma.rn.f32 	%f32, %f30, %f31, %f29;
	ld.global.f32 	%f33, [%rd29+-12];
	ld.global.f32 	%f34, [%rd14+-12];
	fma.rn.f32 	%f35, %f33, %f34, %f32;
	ld.global.f32 	%f36, [%rd29+-8];
	ld.global.f32 	%f37, [%rd14+-8];
	fma.rn.f32 	%f38, %f36, %f37, %f35;
	ld.global.f32 	%f39, [%rd29+-4];
	ld.global.f32 	%f40, [%rd14+-4];
	fma.rn.f32 	%f41, %f39, %f40, %f38;
	ld.global.f32 	%f42, [%rd29];
	ld.global.f32 	%f43, [%rd14];
	fma.rn.f32 	%f44, %f42, %f43, %f41;
	ld.global.f32 	%f45, [%rd29+4];
	ld.global.f32 	%f46, [%rd14+4];
	fma.rn.f32 	%f47, %f45, %f46, %f44;
	ld.global.f32 	%f48, [%rd29+8];
	ld.global.f32 	%f49, [%rd14+8];
	fma.rn.f32 	%f50, %f48, %f49, %f47;
	ld.global.f32 	%f51, [%rd29+12];
	ld.global.f32 	%f52, [%rd14+12];
	fma.rn.f32 	%f53, %f51, %f52, %f50;
	ld.global.f32 	%f54, [%rd29+16];
	ld.global.f32 	%f55, [%rd14+16];
	fma.rn.f32 	%f56, %f54, %f55, %f53;
	ld.global.f32 	%f57, [%rd29+20];
	ld.global.f32 	%f58, [%rd14+20];
	fma.rn.f32 	%f59, %f57, %f58, %f56;
	ld.global.f32 	%f60, [%rd29+24];
	ld.global.f32 	%f61, [%rd14+24];
	fma.rn.f32 	%f62, %f60, %f61, %f59;
	ld.global.f32 	%f63, [%rd29+28];
	ld.global.f32 	%f64, [%rd14+28];
	fma.rn.f32 	%f111, %f63, %f64, %f62;
	add.s32 	%r31, %r31, 16;
	add.s64 	%rd29, %rd29, 64;
	add.s32 	%r30, %r30, 16;
	setp.ne.s32 	%p4, %r31, 0;
	@%p4 bra 	$L__BB3_4;
$L__BB3_5:
	setp.eq.s32 	%p5, %r3, 0;
	@%p5 bra 	$L__BB3_14;
	and.b32  	%r11, %r23, 7;
	setp.lt.u32 	%p6, %r3, 8;
	@%p6 bra 	$L__BB3_8;
	mul.wide.u32 	%rd15, %r33, 4;
	add.s64 	%rd16, %rd2, %rd15;
	ld.global.f32 	%f66, [%rd16];
	add.s32 	%r28, %r33, %r2;
	mul.wide.s32 	%rd17, %r28, 4;
	add.s64 	%rd18, %rd1, %rd17;
	ld.global.f32 	%f67, [%rd18];
	fma.rn.f32 	%f68, %f66, %f67, %f111;
	ld.global.f32 	%f69, [%rd16+4];
	ld.global.f32 	%f70, [%rd18+4];
	fma.rn.f32 	%f71, %f69, %f70, %f68;
	ld.global.f32 	%f72, [%rd16+8];
	ld.global.f32 	%f73, [%rd18+8];
	fma.rn.f32 	%f74, %f72, %f73, %f71;
	ld.global.f32 	%f75, [%rd16+12];
	ld.global.f32 	%f76, [%rd18+12];
	fma.rn.f32 	%f77, %f75, %f76, %f74;
	ld.global.f32 	%f78, [%rd16+16];
	ld.global.f32 	%f79, [%rd18+16];
	fma.rn.f32 	%f80, %f78, %f79, %f77;
	ld.global.f32 	%f81, [%rd16+20];
	ld.global.f32 	%f82, [%rd18+20];
	fma.rn.f32 	%f83, %f81, %f82, %f80;
	ld.global.f32 	%f84, [%rd16+24];
	ld.global.f32 	%f85, [%rd18+24];
	fma.rn.f32 	%f86, %f84, %f85, %f83;
	ld.global.f32 	%f87, [%rd16+28];
	ld.global.f32 	%f88, [%rd18+28];
	fma.rn.f32 	%f111, %f87, %f88, %f86;
	add.s32 	%r33, %r33, 8;
$L__BB3_8:
	setp.eq.s32 	%p7, %r11, 0;
	@%p7 bra 	$L__BB3_14;
	and.b32  	%r14, %r23, 3;
	setp.lt.u32 	%p8, %r11, 4;
	@%p8 bra 	$L__BB3_11;
	mul.wide.u32 	%rd19, %r33, 4;
	add.s64 	%rd20, %rd2, %rd19;
	ld.global.f32 	%f90, [%rd20];
	add.s32 	%r29, %r33, %r2;
	mul.wide.s32 	%rd21, %r29, 4;
	add.s64 	%rd22, %rd1, %rd21;
	ld.global.f32 	%f91, [%rd22];
	fma.rn.f32 	%f92, %f90, %f91, %f111;
	ld.global.f32 	%f93, [%rd20+4];
	ld.global.f32 	%f94, [%rd22+4];
	fma.rn.f32 	%f95, %f93, %f94, %f92;
	ld.global.f32 	%f96, [%rd20+8];
	ld.global.f32 	%f97, [%rd22+8];
	fma.rn.f32 	%f98, %f96, %f97, %f95;
	ld.global.f32 	%f99, [%rd20+12];
	ld.global.f32 	%f100, [%rd22+12];
	fma.rn.f32 	%f111, %f99, %f100, %f98;
	add.s32 	%r33, %r33, 4;
$L__BB3_11:
	setp.eq.s32 	%p9, %r14, 0;
	@%p9 bra 	$L__BB3_14;
	add.s32 	%r36, %r33, %r2;
	mul.wide.u32 	%rd23, %r33, 4;
	add.s64 	%rd30, %rd2, %rd23;
	neg.s32 	%r35, %r14;
$L__BB3_13:
	.pragma "nounroll";
	mul.wide.s32 	%rd24, %r36, 4;
	add.s64 	%rd25, %rd1, %rd24;
	ld.global.f32 	%f101, [%rd30];
	ld.global.f32 	%f102, [%rd25];
	fma.rn.f32 	%f111, %f101, %f102, %f111;
	add.s32 	%r36, %r36, 1;
	add.s64 	%rd30, %rd30, 4;
	add.s32 	%r35, %r35, 1;
	setp.ne.s32 	%p10, %r35, 0;
	@%p10 bra 	$L__BB3_13;
$L__BB3_14:
	cvta.to.global.u64 	%rd26, %rd10;
	mul.wide.s32 	%rd27, %r1, 4;
	add.s64 	%rd28, %rd26, %rd27;
	st.global.f32 	[%rd28], %f111;
$L__BB3_15:
	ret;

}
	// .globl	_Z9rank_diffPfS_i
.visible .entry _Z9rank_diffPfS_i(
	.param .u64 .ptr .align 1 _Z9rank_diffPfS_i_param_0,
	.param .u64 .ptr .align 1 _Z9rank_diffPfS_i_param_1,
	.param .u32 _Z9rank_diffPfS_i_param_2
)
{
	.reg .pred 	%p<2>;
	.reg .b32 	%r<6>;
	.reg .b32 	%f<5>;
	.reg .b64 	%rd<8>;

	ld.param.u64 	%rd1, [_Z9rank_diffPfS_i_param_0];
	ld.param.u64 	%rd2, [_Z9rank_diffPfS_i_param_1];
	ld.param.u32 	%r2, [_Z9rank_diffPfS_i_param_2];
	mov.u32 	%r3, %ctaid.x;
	mov.u32 	%r4, %ntid.x;
	mov.u32 	%r5, %tid.x;
	mad.lo.s32 	%r1, %r3, %r4, %r5;
	setp.ge.s32 	%p1, %r1, %r2;
	@%p1 bra 	$L__BB4_2;
	cvta.to.global.u64 	%rd3, %rd2;
	cvta.to.global.u64 	%rd4, %rd1;
	mul.wide.s32 	%rd5, %r1, 4;
	add.s64 	%rd6, %rd3, %rd5;
	ld.global.f32 	%f1, [%rd6];
	add.s64 	%rd7, %rd4, %rd5;
	ld.global.f32 	%f2, [%rd7];
	sub.f32 	%f3, %f1, %f2;
	abs.f32 	%f4, %f3;
	st.global.f32 	[%rd6], %f4;
$L__BB4_2:
	ret;

}
	// .globl	_Z15init_pair_arrayPSt4pairIfiEPfi
.visible .entry _Z15init_pair_arrayPSt4pairIfiEPfi(
	.param .u64 .ptr .align 1 _Z15init_pair_arrayPSt4pairIfiEPfi_param_0,
	.param .u64 .ptr .align 1 _Z15init_pair_arrayPSt4pairIfiEPfi_param_1,
	.param .u32 _Z15init_pair_arrayPSt4pairIfiEPfi_param_2
)
{
	.reg .pred 	%p<2>;
	.reg .b32 	%r<7>;
	.reg .b32 	%f<2>;
	.reg .b64 	%rd<9>;

	ld.param.u64 	%rd1, [_Z15init_pair_arrayPSt4pairIfiEPfi_param_0];
	ld.param.u64 	%rd2, [_Z15init_pair_arrayPSt4pairIfiEPfi_param_1];
	ld.param.u32 	%r2, [_Z15init_pair_arrayPSt4pairIfiEPfi_param_2];
	mov.u32 	%r3, %ctaid.x;
	mov.u32 	%r4, %ntid.x;
	mov.u32 	%r5, %tid.x;
	mad.lo.s32 	%r1, %r3, %r4, %r5;
	setp.ge.s32 	%p1, %r1, %r2;
	@%p1 bra 	$L__BB5_2;
	cvta.to.global.u64 	%rd3, %rd2;
	cvta.to.global.u64 	%rd4, %rd1;
	mul.wide.s32 	%rd5, %r1, 4;
	add.s64 	%rd6, %rd3, %rd5;
	ld.global.f32 	%f1, [%rd6];
	mul.wide.s32 	%rd7, %r1, 8;
	add.s64 	%rd8, %rd4, %rd7;
	st.global.f32 	[%rd8], %f1;
	add.s32 	%r6, %r1, 1;
	st.global.u32 	[%rd8+4], %r6;
$L__BB5_2:
	ret;

}
	// .globl	_ZN3cub18CUB_300001_SM_10006detail11EmptyKernelIvEEvv
.visible .entry _ZN3cub18CUB_300001_SM_10006detail11EmptyKernelIvEEvv()
{


	ret;

}


// ===== COMPILED SASS (sm_100) =====

	.target	sm_100

	.elftype	@"ET_EXEC"


//--------------------- .note.nv.tkinfo           --------------------------
	.section	.note.nv.tkinfo,"",@"SHT_NOTE"
	.sectionflags	@"SHF_NOTE_NV_TKINFO"
	.tkinfo
        /*0018*/ 	.word	0x00000002
        /*0030*/ 	.string	""
        /*0030*/ 	.string	"ptxas"
        /*0030*/ 	.string	"Cuda compilation tools, release 13.0, V13.0.88"
        /*0030*/ 	.string	"Build cuda_13.0.r13.0/compiler.36424714_0"
        /*0030*/ 	.string	"-arch sm_100 -m 64 "



//--------------------- .note.nv.cuinfo           --------------------------
	.section	.note.nv.cuinfo,"",@"SHT_NOTE"
	.sectionflags	@"SHF_NOTE_NV_CUINFO"
        /*0018*/ 	.short	0x0002
        /*001a*/ 	.short	0x0064
        /*001c*/ 	.short	0x0082
	.zero		2


//--------------------- .nv.info                  --------------------------
	.section	.nv.info,"",@"SHT_CUDA_INFO"
	.align	4


	//----- nvinfo : EIATTR_REGCOUNT
	.align		4
        /*0000*/ 	.byte	0x04, 0x2f
        /*0002*/ 	.short	(.L_46 - .L_45)
	.align		4
.L_45:
        /*0004*/ 	.word	index@(_Z17manage_adj_matrixPfi)
        /*0008*/ 	.word	0x00000020


	//----- nvinfo : EIATTR_FRAME_SIZE
	.align		4
.L_46:
        /*000c*/ 	.byte	0x04, 0x11
        /*000e*/ 	.short	(.L_48 - .L_47)
	.align		4
.L_47:
        /*0010*/ 	.word	index@($__internal_2_$__cuda_sm3x_div_rn_noftz_f32_slowpath)
        /*0014*/ 	.word	0x00000000


	//----- nvinfo : EIATTR_FRAME_SIZE
	.align		4
.L_48:
        /*0018*/ 	.byte	0x04, 0x11
        /*001a*/ 	.short	(.L_50 - .L_49)
	.align		4
.L_49:
        /*001c*/ 	.word	index@($__internal_1_$__cuda_sm20_rcp_rn_f32_slowpath)
        /*0020*/ 	.word	0x00000000


	//----- nvinfo : EIATTR_FRAME_SIZE
	.align		4
.L_50:
        /*0024*/ 	.byte	0x04, 0x11
        /*0026*/ 	.short	(.L_52 - .L_51)
	.align		4
.L_51:
        /*0028*/ 	.word	index@(_Z17manage_adj_matrixPfi)
        /*002c*/ 	.word	0x00000000


	//----- nvinfo : EIATTR_REGCOUNT
	.align		4
.L_52:
        /*0030*/ 	.byte	0x04, 0x2f
        /*0032*/ 	.short	(.L_54 - .L_53)
	.align		4
.L_53:
        /*0034*/ 	.word	index@(_Z15initialize_rankPfi)
        /*0038*/ 	.word	0x0000000e


	//----- nvinfo : EIATTR_FRAME_SIZE
	.align		4
.L_54:
        /*003c*/ 	.byte	0x04, 0x11
        /*003e*/ 	.short	(.L_56 - .L_55)
	.align		4
.L_55:
        /*0040*/ 	.word	index@($__internal_0_$__cuda_sm20_rcp_rn_f32_slowpath)
        /*0044*/ 	.word	0x00000000


	//----- nvinfo : EIATTR_FRAME_SIZE
	.align		4
.L_56:
        /*0048*/ 	.byte	0x04, 0x11
        /*004a*/ 	.short	(.L_58 - .L_57)
	.align		4
.L_57:
        /*004c*/ 	.word	index@(_Z15initialize_rankPfi)
        /*0050*/ 	.word	0x00000000


	//----- nvinfo : EIATTR_REGCOUNT
	.align		4
.L_58:
        /*0054*/ 	.byte	0x04, 0x2f
        /*0056*/ 	.short	(.L_60 - .L_59)
	.align		4
.L_59:
        /*0058*/ 	.word	index@(_Z10store_rankPfS_i)
        /*005c*/ 	.word	0x0000000a


	//----- nvinfo : EIATTR_FRAME_SIZE
	.align		4
.L_60:
        /*0060*/ 	.byte	0x04, 0x11
        /*0062*/ 	.short	(.L_62 - .L_61)
	.align		4
.L_61:
        /*0064*/ 	.word	index@(_Z10store_rankPfS_i)
        /*0068*/ 	.word	0x00000000


	//----- nvinfo : EIATTR_REGCOUNT
	.align		4
.L_62:
        /*006c*/ 	.byte	0x04, 0x2f
        /*006e*/ 	.short	(.L_64 - .L_63)
	.align		4
.L_63:
        /*0070*/ 	.word	index@(_Z6matmulPfS_S_i)
        /*0074*/ 	.word	0x0000001f


	//----- nvinfo : EIATTR_FRAME_SIZE
	.align		4
.L_64:
        /*0078*/ 	.byte	0x04, 0x11
        /*007a*/ 	.short	(.L_66 - .L_65)
	.align		4
.L_65:
        /*007c*/ 	.word	index@(_Z6matmulPfS_S_i)
        /*0080*/ 	.word	0x00000000


	//----- nvinfo : EIATTR_REGCOUNT
	.align		4
.L_66:
        /*0084*/ 	.byte	0x04, 0x2f
        /*0086*/ 	.short	(.L_68 - .L_67)
	.align		4
.L_67:
        /*0088*/ 	.word	index@(_Z9rank_diffPfS_i)
        /*008c*/ 	.word	0x0000000a


	//----- nvinfo : EIATTR_FRAME_SIZE
	.align		4
.L_68:
        /*0090*/ 	.byte	0x04, 0x11
        /*0092*/ 	.short	(.L_70 - .L_69)
	.align		4
.L_69:
        /*0094*/ 	.word	index@(_Z9rank_diffPfS_i)
        /*0098*/ 	.word	0x00000000


	//----- nvinfo : EIATTR_REGCOUNT
	.align		4
.L_70:
        /*009c*/ 	.byte	0x04, 0x2f
        /*009e*/ 	.short	(.L_72 - .L_71)
	.align		4
.L_71:
        /*00a0*/ 	.word	index@(_Z15init_pair_arrayPSt4pairIfiEPfi)
        /*00a4*/ 	.word	0x0000000a


	//----- nvinfo : EIATTR_FRAME_SIZE
	.align		4
.L_72:
        /*00a8*/ 	.byte	0x04, 0x11
        /*00aa*/ 	.short	(.L_74 - .L_73)
	.align		4
.L_73:
        /*00ac*/ 	.word	index@(_Z15init_pair_arrayPSt4pairIfiEPfi)
        /*00b0*/ 	.word	0x00000000


	//----- nvinfo : EIATTR_REGCOUNT
	.align		4
.L_74:
        /*00b4*/ 	.byte	0x04, 0x2f
        /*00b6*/ 	.short	(.L_76 - .L_75)
	.align		4
.L_75:
        /*00b8*/ 	.word	index@(_ZN3cub18CUB_300001_SM_10006detail11EmptyKernelIvEEvv)
        /*00bc*/ 	.word	0x00000004


	//----- nvinfo : EIATTR_FRAME_SIZE
	.align		4
.L_76:
        /*00c0*/ 	.byte	0x04, 0x11
        /*00c2*/ 	.short	(.L_78 - .L_77)
	.align		4
.L_77:
        /*00c4*/ 	.word	index@(_ZN3cub18CUB_300001_SM_10006detail11EmptyKernelIvEEvv)
        /*00c8*/ 	.word	0x00000000


	//----- nvinfo : EIATTR_MIN_STACK_SIZE
	.align		4
.L_78:
        /*00cc*/ 	.byte	0x04, 0x12
        /*00ce*/ 	.short	(.L_80 - .L_79)
	.align		4
.L_79:
        /*00d0*/ 	.word	index@(_ZN3cub18CUB_300001_SM_10006detail11EmptyKernelIvEEvv)
        /*00d4*/ 	.word	0x00000000


	//----- nvinfo : EIATTR_MIN_STACK_SIZE
	.align		4
.L_80:
        /*00d8*/ 	.byte	0x04, 0x12
        /*00da*/ 	.short	(.L_82 - .L_81)
	.align		4
.L_81:
        /*00dc*/ 	.word	index@(_Z15init_pair_arrayPSt4pairIfiEPfi)
        /*00e0*/ 	.word	0x00000000


	//----- nvinfo : EIATTR_MIN_STACK_SIZE
	.align		4
.L_82:
        /*00e4*/ 	.byte	0x04, 0x12
        /*00e6*/ 	.short	(.L_84 - .L_83)
	.align		4
.L_83:
        /*00e8*/ 	.word	index@(_Z9rank_diffPfS_i)
        /*00ec*/ 	.word	0x00000000


	//----- nvinfo : EIATTR_MIN_STACK_SIZE
	.align		4
.L_84:
        /*00f0*/ 	.byte	0x04, 0x12
        /*00f2*/ 	.short	(.L_86 - .L_85)
	.align		4
.L_85:
        /*00f4*/ 	.word	index@(_Z6matmulPfS_S_i)
        /*00f8*/ 	.word	0x00000000


	//----- nvinfo : EIATTR_MIN_STACK_SIZE
	.align		4
.L_86:
        /*00fc*/ 	.byte	0x04, 0x12
        /*00fe*/ 	.short	(.L_88 - .L_87)
	.align		4
.L_87:
        /*0100*/ 	.word	index@(_Z10store_rankPfS_i)
        /*0104*/ 	.word	0x00000000


	//----- nvinfo : EIATTR_MIN_STACK_SIZE
	.align		4
.L_88:
        /*0108*/ 	.byte	0x04, 0x12
        /*010a*/ 	.short	(.L_90 - .L_89)
	.align		4
.L_89:
        /*010c*/ 	.word	index@(_Z15initialize_rankPfi)
        /*0110*/ 	.word	0x00000000


	//----- nvinfo : EIATTR_MIN_STACK_SIZE
	.align		4
.L_90:
        /*0114*/ 	.byte	0x04, 0x12
        /*0116*/ 	.short	(.L_92 - .L_91)
	.align		4
.L_91:
        /*0118*/ 	.word	index@(_Z17manage_adj_matrixPfi)
        /*011c*/ 	.word	0x00000000
.L_92:


//--------------------- .nv.compat                --------------------------
	.section	.nv.compat,"",@"SHT_CUDA_COMPAT_INFO"
	.align	4
        /*0000*/ 	.byte	0x02, 0x09, 0x00, 0x00, 0x02, 0x02, 0x01, 0x00, 0x02, 0x05, 0x05, 0x00, 0x03, 0x07, 0x01, 0x01
        /*0010*/ 	.byte	0x02, 0x03, 0x00, 0x00, 0x02, 0x06, 0x01, 0x00, 0x04, 0x0b, 0x08, 0x00, 0x01, 0x00, 0x00, 0x00
        /*0020*/ 	.byte	0x00, 0x00, 0x00, 0x00


//--------------------- .nv.info._ZN3cub18CUB_300001_SM_10006detail11EmptyKernelIvEEvv --------------------------
	.section	.nv.info._ZN3cub18CUB_300001_SM_10006detail11EmptyKernelIvEEvv,"",@"SHT_CUDA_INFO"
	.sectionflags	@""
	.align	4


	//----- nvinfo : EIATTR_CUDA_API_VERSION
	.align		4
        /*0000*/ 	.byte	0x04, 0x37
        /*0002*/ 	.short	(.L_94 - .L_93)
.L_93:
        /*0004*/ 	.word	0x00000082


	//----- nvinfo : EIATTR_SPARSE_MMA_MASK
	.align		4
.L_94:
        /*0008*/ 	.byte	0x03, 0x50
        /*000a*/ 	.short	0x0000


	//----- nvinfo : EIATTR_MAXREG_COUNT
	.align		4
        /*000c*/ 	.byte	0x03, 0x1b
        /*000e*/ 	.short	0x00ff


	//----- nvinfo : EIATTR_MERCURY_ISA_VERSION
	.align		4
        /*0010*/ 	.byte	0x03, 0x5f
        /*0012*/ 	.short	0x0101


	//----- nvinfo : EIATTR_VRC_CTA_INIT_COUNT
	.align		4
        /*0014*/ 	.byte	0x02, 0x4a
	.zero		1
	.zero		1


	//----- nvinfo : EIATTR_EXIT_INSTR_OFFSETS
	.align		4
        /*0018*/ 	.byte	0x04, 0x1c
        /*001a*/ 	.short	(.L_96 - .L_95)


	//   ....[0]....
.L_95:
        /*001c*/ 	.word	0x00000010


	//----- nvinfo : EIATTR_SW_WAR
	.align		4
.L_96:
        /*0020*/ 	.byte	0x04, 0x36
        /*0022*/ 	.short	(.L_98 - .L_97)
.L_97:
        /*0024*/ 	.word	0x00000008
.L_98:


//--------------------- .nv.info._Z15init_pair_arrayPSt4pairIfiEPfi --------------------------
	.section	.nv.info._Z15init_pair_arrayPSt4pairIfiEPfi,"",@"SHT_CUDA_INFO"
	.sectionflags	@""
	.align	4


	//----- nvinfo : EIATTR_CUDA_API_VERSION
	.align		4
        /*0000*/ 	.byte	0x04, 0x37
        /*0002*/ 	.short	(.L_100 - .L_99)
.L_99:
        /*0004*/ 	.word	0x00000082


	//----- nvinfo : EIATTR_KPARAM_INFO
	.align		4
.L_100:
        /*0008*/ 	.byte	0x04, 0x17
        /*000a*/ 	.short	(.L_102 - .L_101)
.L_101:
        /*000c*/ 	.word	0x00000000
        /*0010*/ 	.short	0x0002
        /*0012*/ 	.short	0x0010
        /*0014*/ 	.byte	0x00, 0xf0, 0x11, 0x00


	//----- nvinfo : EIATTR_KPARAM_INFO
	.align		4
.L_102:
        /*0018*/ 	.byte	0x04, 0x17
        /*001a*/ 	.short	(.L_104 - .L_103)
.L_103:
        /*001c*/ 	.word	0x00000000
        /*0020*/ 	.short	0x0001
        /*0022*/ 	.short	0x0008
        /*0024*/ 	.byte	0x00, 0xf5, 0x21, 0x00


	//----- nvinfo : EIATTR_KPARAM_INFO
	.align		4
.L_104:
        /*0028*/ 	.byte	0x04, 0x17
        /*002a*/ 	.short	(.L_106 - .L_105)
.L_105:
        /*002c*/ 	.word	0x00000000
        /*0030*/ 	.short	0x0000
        /*0032*/ 	.short	0x0000
        /*0034*/ 	.byte	0x00, 0xf5, 0x21, 0x00


	//----- nvinfo : EIATTR_SPARSE_MMA_MASK
	.align		4
.L_106:
        /*0038*/ 	.byte	0x03, 0x50
        /*003a*/ 	.short	0x0000


	//----- nvinfo : EIATTR_MAXREG_COUNT
	.align		4
        /*003c*/ 	.byte	0x03, 0x1b
        /*003e*/ 	.short	0x00ff


	//----- nvinfo : EIATTR_MERCURY_ISA_VERSION
	.align		4
        /*0040*/ 	.byte	0x03, 0x5f
        /*0042*/ 	.short	0x0101


	//----- nvinfo : EIATTR_VRC_CTA_INIT_COUNT
	.align		4
        /*0044*/ 	.byte	0x02, 0x4a
	.zero		1
	.zero		1


	//----- nvinfo : EIATTR_EXIT_INSTR_OFFSETS
	.align		4
        /*0048*/ 	.byte	0x04, 0x1c
        /*004a*/ 	.short	(.L_108 - .L_107)


	//   ....[0]....
.L_107:
        /*004c*/ 	.word	0x00000070


	//   ....[1]....
        /*0050*/ 	.word	0x00000110


	//----- nvinfo : EIATTR_CBANK_PARAM_SIZE
	.align		4
.L_108:
        /*0054*/ 	.byte	0x03, 0x19
        /*0056*/ 	.short	0x0014


	//----- nvinfo : EIATTR_PARAM_CBANK
	.align		4
        /*0058*/ 	.byte	0x04, 0x0a
        /*005a*/ 	.short	(.L_110 - .L_109)
	.align		4
.L_109:
        /*005c*/ 	.word	index@(.nv.constant0._Z15init_pair_arrayPSt4pairIfiEPfi)
        /*0060*/ 	.short	0x0380
        /*0062*/ 	.short	0x0014


	//----- nvinfo : EIATTR_SW_WAR
	.align		4
.L_110:
        /*0064*/ 	.byte	0x04, 0x36
        /*0066*/ 	.short	(.L_112 - .L_111)
.L_111:
        /*0068*/ 	.word	0x00000008
.L_112:


//--------------------- .nv.info._Z9rank_diffPfS_i --------------------------
	.section	.nv.info._Z9rank_diffPfS_i,"",@"SHT_CUDA_INFO"
	.sectionflags	@""
	.align	4


	//----- nvinfo : EIATTR_CUDA_API_VERSION
	.align		4
        /*0000*/ 	.byte	0x04, 0x37
        /*0002*/ 	.short	(.L_114 - .L_113)
.L_113:
        /*0004*/ 	.word	0x00000082


	//----- nvinfo : EIATTR_KPARAM_INFO
	.align		4
.L_114:
        /*0008*/ 	.byte	0x04, 0x17
        /*000a*/ 	.short	(.L_116 - .L_115)
.L_115:
        /*000c*/ 	.word	0x00000000
        /*0010*/ 	.short	0x0002
        /*0012*/ 	.short	0x0010
        /*0014*/ 	.byte	0x00, 0xf0, 0x11, 0x00


	//----- nvinfo : EIATTR_KPARAM_INFO
	.align		4
.L_116:
        /*0018*/ 	.byte	0x04, 0x17
        /*001a*/ 	.short	(.L_118 - .L_117)
.L_117:
        /*001c*/ 	.word	0x00000000
        /*0020*/ 	.short	0x0001
        /*0022*/ 	.short	0x0008
        /*0024*/ 	.byte	0x00, 0xf5, 0x21, 0x00


	//----- nvinfo : EIATTR_KPARAM_INFO
	.align		4
.L_118:
        /*0028*/ 	.byte	0x04, 0x17
        /*002a*/ 	.short	(.L_120 - .L_119)
.L_119:
        /*002c*/ 	.word	0x00000000
        /*0030*/ 	.short	0x0000
        /*0032*/ 	.short	0x0000
        /*0034*/ 	.byte	0x00, 0xf5, 0x21, 0x00


	//----- nvinfo : EIATTR_SPARSE_MMA_MASK
	.align		4
.L_120:
        /*0038*/ 	.byte	0x03, 0x50
        /*003a*/ 	.short	0x0000


	//----- nvinfo : EIATTR_MAXREG_COUNT
	.align		4
        /*003c*/ 	.byte	0x03, 0x1b
        /*003e*/ 	.short	0x00ff


	//----- nvinfo : EIATTR_MERCURY_ISA_VERSION
	.align		4
        /*0040*/ 	.byte	0x03, 0x5f
        /*0042*/ 	.short	0x0101


	//----- nvinfo : EIATTR_VRC_CTA_INIT_COUNT
	.align		4
        /*0044*/ 	.byte	0x02, 0x4a
	.zero		1
	.zero		1


	//----- nvinfo : EIATTR_EXIT_INSTR_OFFSETS
	.align		4
        /*0048*/ 	.byte	0x04, 0x1c
        /*004a*/ 	.short	(.L_122 - .L_121)


	//   ....[0]....
.L_121:
        /*004c*/ 	.word	0x00000070


	//   ....[1]....
        /*0050*/ 	.word	0x00000120


	//----- nvinfo : EIATTR_CBANK_PARAM_SIZE
	.align		4
.L_122:
        /*0054*/ 	.byte	0x03, 0x19
        /*0056*/ 	.short	0x0014


	//----- nvinfo : EIATTR_PARAM_CBANK
	.align		4
        /*0058*/ 	.byte	0x04, 0x0a
        /*005a*/ 	.short	(.L_124 - .L_123)
	.align		4
.L_123:
        /*005c*/ 	.word	index@(.nv.constant0._Z9rank_diffPfS_i)
        /*0060*/ 	.short	0x0380
        /*0062*/ 	.short	0x0014


	//----- nvinfo : EIATTR_SW_WAR
	.align		4
.L_124:
        /*0064*/ 	.byte	0x04, 0x36
        /*0066*/ 	.short	(.L_126 - .L_125)
.L_125:
        /*0068*/ 	.word	0x00000008
.L_126:


//--------------------- .nv.info._Z6matmulPfS_S_i --------------------------
	.section	.nv.info._Z6matmulPfS_S_i,"",@"SHT_CUDA_INFO"
	.sectionflags	@""
	.align	4


	//----- nvinfo : EIATTR_CUDA_API_VERSION
	.align		4
        /*0000*/ 	.byte	0x04, 0x37
        /*0002*/ 	.short	(.L_128 - .L_127)
.L_127:
        /*0004*/ 	.word	0x00000082


	//----- nvinfo : EIATTR_KPARAM_INFO
	.align		4
.L_128:
        /*0008*/ 	.byte	0x04, 0x17
        /*000a*/ 	.short	(.L_130 - .L_129)
.L_129:
        /*000c*/ 	.word	0x00000000
        /*0010*/ 	.short	0x0003
        /*0012*/ 	.short	0x0018
        /*0014*/ 	.byte	0x00, 0xf0, 0x11, 0x00


	//----- nvinfo : EIATTR_KPARAM_INFO
	.align		4
.L_130:
        /*0018*/ 	.byte	0x04, 0x17
        /*001a*/ 	.short	(.L_132 - .L_131)
.L_131:
        /*001c*/ 	.word	0x00000000
        /*0020*/ 	.short	0x0002
        /*0022*/ 	.short	0x0010
        /*0024*/ 	.byte	0x00, 0xf5, 0x21, 0x00


	//----- nvinfo : EIATTR_KPARAM_INFO
	.align		4
.L_132:
        /*0028*/ 	.byte	0x04, 0x17
        /*002a*/ 	.short	(.L_134 - .L_133)
.L_133:
        /*002c*/ 	.word	0x00000000
        /*0030*/ 	.short	0x0001
        /*0032*/ 	.short	0x0008
        /*0034*/ 	.byte	0x00, 0xf5, 0x21, 0x00


	//----- nvinfo : EIATTR_KPARAM_INFO
	.align		4
.L_134:
        /*0038*/ 	.byte	0x04, 0x17
        /*003a*/ 	.short	(.L_136 - .L_135)
.L_135:
        /*003c*/ 	.word	0x00000000
        /*0040*/ 	.short	0x0000
        /*0042*/ 	.short	0x0000
        /*0044*/ 	.byte	0x00, 0xf5, 0x21, 0x00


	//----- nvinfo : EIATTR_SPARSE_MMA_MASK
	.align		4
.L_136:
        /*0048*/ 	.byte	0x03, 0x50
        /*004a*/ 	.short	0x0000


	//----- nvinfo : EIATTR_MAXREG_COUNT
	.align		4
        /*004c*/ 	.byte	0x03, 0x1b
        /*004e*/ 	.short	0x00ff


	//----- nvinfo : EIATTR_MERCURY_ISA_VERSION
	.align		4
        /*0050*/ 	.byte	0x03, 0x5f
        /*0052*/ 	.short	0x0101


	//----- nvinfo : EIATTR_VRC_CTA_INIT_COUNT
	.align		4
        /*0054*/ 	.byte	0x02, 0x4a
	.zero		1
	.zero		1


	//----- nvinfo : EIATTR_EXIT_INSTR_OFFSETS
	.align		4
        /*0058*/ 	.byte	0x04, 0x1c
        /*005a*/ 	.short	(.L_138 - .L_137)


	//   ....[0]....
.L_137:
        /*005c*/ 	.word	0x00000070


	//   ....[1]....
        /*0060*/ 	.word	0x00000a90


	//----- nvinfo : EIATTR_CBANK_PARAM_SIZE
	.align		4
.L_138:
        /*0064*/ 	.byte	0x03, 0x19
        /*0066*/ 	.short	0x001c


	//----- nvinfo : EIATTR_PARAM_CBANK
	.align		4
        /*0068*/ 	.byte	0x04, 0x0a
        /*006a*/ 	.short	(.L_140 - .L_139)
	.align		4
.L_139:
        /*006c*/ 	.word	index@(.nv.constant0._Z6matmulPfS_S_i)
        /*0070*/ 	.short	0x0380
        /*0072*/ 	.short	0x001c


	//----- nvinfo : EIATTR_SW_WAR
	.align		4
.L_140:
        /*0074*/ 	.byte	0x04, 0x36
        /*0076*/ 	.short	(.L_142 - .L_141)
.L_141:
        /*0078*/ 	.word	0x00000008
.L_142:


//--------------------- .nv.info._Z10store_rankPfS_i --------------------------
	.section	.nv.info._Z10store_rankPfS_i,"",@"SHT_CUDA_INFO"
	.sectionflags	@""
	.align	4


	//----- nvinfo : EIATTR_CUDA_API_VERSION
	.align		4
        /*0000*/ 	.byte	0x04, 0x37
        /*0002*/ 	.short	(.L_144 - .L_143)
.L_143:
        /*0004*/ 	.word	0x00000082


	//----- nvinfo : EIATTR_KPARAM_INFO
	.align		4
.L_144:
        /*0008*/ 	.byte	0x04, 0x17
        /*000a*/ 	.short	(.L_146 - .L_145)
.L_145:
        /*000c*/ 	.word	0x00000000
        /*0010*/ 	.short	0x0002
        /*0012*/ 	.short	0x0010
        /*0014*/ 	.byte	0x00, 0xf0, 0x11, 0x00


	//----- nvinfo : EIATTR_KPARAM_INFO
	.align		4
.L_146:
        /*0018*/ 	.byte	0x04, 0x17
        /*001a*/ 	.short	(.L_148 - .L_147)
.L_147:
        /*001c*/ 	.word	0x00000000
        /*0020*/ 	.short	0x0001
        /*0022*/ 	.short	0x0008
        /*0024*/ 	.byte	0x00, 0xf5, 0x21, 0x00


	//----- nvinfo : EIATTR_KPARAM_INFO
	.align		4
.L_148:
        /*0028*/ 	.byte	0x04, 0x17
        /*002a*/ 	.short	(.L_150 - .L_149)
.L_149:
        /*002c*/ 	.word	0x00000000
        /*0030*/ 	.short	0x0000
        /*0032*/ 	.short	0x0000
        /*0034*/ 	.byte	0x00, 0xf5, 0x21, 0x00


	//----- nvinfo : EIATTR_SPARSE_MMA_MASK
	.align		4
.L_150:
        /*0038*/ 	.byte	0x03, 0x50
        /*003a*/ 	.short	0x0000


	//----- nvinfo : EIATTR_MAXREG_COUNT
	.align		4
        /*003c*/ 	.byte	0x03, 0x1b
        /*003e*/ 	.short	0x00ff


	//----- nvinfo : EIATTR_MERCURY_ISA_VERSION
	.align		4
        /*0040*/ 	.byte	0x03, 0x5f
        /*0042*/ 	.short	0x0101


	//----- nvinfo : EIATTR_VRC_CTA_INIT_COUNT
	.align		4
        /*0044*/ 	.byte	0x02, 0x4a
	.zero		1
	.zero		1


	//----- nvinfo : EIATTR_EXIT_INSTR_OFFSETS
	.align		4
        /*0048*/ 	.byte	0x04, 0x1c
        /*004a*/ 	.short	(.L_152 - .L_151)


	//   ....[0]....
.L_151:
        /*004c*/ 	.word	0x00000070


	//   ....[1]....
        /*0050*/ 	.word	0x000000f0


	//----- nvinfo : EIATTR_CBANK_PARAM_SIZE
	.align		4
.L_152:
        /*0054*/ 	.byte	0x03, 0x19
        /*0056*/ 	.short	0x0014


	//----- nvinfo : EIATTR_PARAM_CBANK
	.align		4
        /*0058*/ 	.byte	0x04, 0x0a
        /*005a*/ 	.short	(.L_154 - .L_153)
	.align		4
.L_153:
        /*005c*/ 	.word	index@(.nv.constant0._Z10store_rankPfS_i)
        /*0060*/ 	.short	0x0380
        /*0062*/ 	.short	0x0014


	//----- nvinfo : EIATTR_SW_WAR
	.align		4
.L_154:
        /*0064*/ 	.byte	0x04, 0x36
        /*0066*/ 	.short	(.L_156 - .L_155)
.L_155:
        /*0068*/ 	.word	0x00000008
.L_156:


//--------------------- .nv.info._Z15initialize_rankPfi --------------------------
	.section	.nv.info._Z15initialize_rankPfi,"",@"SHT_CUDA_INFO"
	.sectionflags	@""
	.align	4


	//----- nvinfo : EIATTR_CUDA_API_VERSION
	.align		4
        /*0000*/ 	.byte	0x04, 0x37
        /*0002*/ 	.short	(.L_158 - .L_157)
.L_157:
        /*0004*/ 	.word	0x00000082


	//----- nvinfo : EIATTR_KPARAM_INFO
	.align		4
.L_158:
        /*0008*/ 	.byte	0x04, 0x17
        /*000a*/ 	.short	(.L_160 - .L_159)
.L_159:
        /*000c*/ 	.word	0x00000000
        /*0010*/ 	.short	0x0001
        /*0012*/ 	.short	0x0008
        /*0014*/ 	.byte	0x00, 0xf0, 0x11, 0x00


	//----- nvinfo : EIATTR_KPARAM_INFO
	.align		4
.L_160:
        /*0018*/ 	.byte	0x04, 0x17
        /*001a*/ 	.short	(.L_162 - .L_161)
.L_161:
        /*001c*/ 	.word	0x00000000
        /*0020*/ 	.short	0x0000
        /*0022*/ 	.short	0x0000
        /*0024*/ 	.byte	0x00, 0xf5, 0x21, 0x00


	//----- nvinfo : EIATTR_SPARSE_MMA_MASK
	.align		4
.L_162:
        /*0028*/ 	.byte	0x03, 0x50
        /*002a*/ 	.short	0x0000


	//----- nvinfo : EIATTR_MAXREG_COUNT
	.align		4
        /*002c*/ 	.byte	0x03, 0x1b
        /*002e*/ 	.short	0x00ff


	//----- nvinfo : EIATTR_MERCURY_ISA_VERSION
	.align		4
        /*0030*/ 	.byte	0x03, 0x5f
        /*0032*/ 	.short	0x0101


	//----- nvinfo : EIATTR_VRC_CTA_INIT_COUNT
	.align		4
        /*0034*/ 	.byte	0x02, 0x4a
	.zero		1
	.zero		1


	//----- nvinfo : EIATTR_EXIT_INSTR_OFFSETS
	.align		4
        /*0038*/ 	.byte	0x04, 0x1c
        /*003a*/ 	.short	(.L_164 - .L_163)


	//   ....[0]....
.L_163:
        /*003c*/ 	.word	0x00000070


	//   ....[1]....
        /*0040*/ 	.word	0x00000190


	//----- nvinfo : EIATTR_CRS_STACK_SIZE
	.align		4
.L_164:
        /*0044*/ 	.byte	0x04, 0x1e
        /*0046*/ 	.short	(.L_166 - .L_165)
.L_165:
        /*0048*/ 	.word	0x00000000


	//----- nvinfo : EIATTR_CBANK_PARAM_SIZE
	.align		4
.L_166:
        /*004c*/ 	.byte	0x03, 0x19
        /*004e*/ 	.short	0x000c


	//----- nvinfo : EIATTR_PARAM_CBANK
	.align		4
        /*0050*/ 	.byte	0x04, 0x0a
        /*0052*/ 	.short	(.L_168 - .L_167)
	.align		4
.L_167:
        /*0054*/ 	.word	index@(.nv.constant0._Z15initialize_rankPfi)
        /*0058*/ 	.short	0x0380
        /*005a*/ 	.short	0x000c


	//----- nvinfo : EIATTR_SW_WAR
	.align		4
.L_168:
        /*005c*/ 	.byte	0x04, 0x36
        /*005e*/ 	.short	(.L_170 - .L_169)
.L_169:
        /*0060*/ 	.word	0x00000008
.L_170:


//--------------------- .nv.info._Z17manage_adj_matrixPfi --------------------------
	.section	.nv.info._Z17manage_adj_matrixPfi,"",@"SHT_CUDA_INFO"
	.sectionflags	@""
	.align	4


	//----- nvinfo : EIATTR_CUDA_API_VERSION
	.align		4
        /*0000*/ 	.byte	0x04, 0x37
        /*0002*/ 	.short	(.L_172 - .L_171)
.L_171:
        /*0004*/ 	.word	0x00000082


	//----- nvinfo : EIATTR_KPARAM_INFO
	.align		4
.L_172:
        /*0008*/ 	.byte	0x04, 0x17
        /*000a*/ 	.short	(.L_174 - .L_173)
.L_173:
        /*000c*/ 	.word	0x00000000
        /*0010*/ 	.short	0x0001
        /*0012*/ 	.short	0x0008
        /*0014*/ 	.byte	0x00, 0xf0, 0x11, 0x00


	//----- nvinfo : EIATTR_KPARAM_INFO
	.align		4
.L_174:
        /*0018*/ 	.byte	0x04, 0x17
        /*001a*/ 	.short	(.L_176 - .L_175)
.L_175:
        /*001c*/ 	.word	0x00000000
        /*0020*/ 	.short	0x0000
        /*0022*/ 	.short	0x0000
        /*0024*/ 	.byte	0x00, 0xf5, 0x21, 0x00


	//----- nvinfo : EIATTR_SPARSE_MMA_MASK
	.align		4
.L_176:
        /*0028*/ 	.byte	0x03, 0x50
        /*002a*/ 	.short	0x0000


	//----- nvinfo : EIATTR_MAXREG_COUNT
	.align		4
        /*002c*/ 	.byte	0x03, 0x1b
        /*002e*/ 	.short	0x00ff


	//----- nvinfo : EIATTR_MERCURY_ISA_VERSION
	.align		4
        /*0030*/ 	.byte	0x03, 0x5f
        /*0032*/ 	.short	0x0101


	//----- nvinfo : EIATTR_VRC_CTA_INIT_COUNT
	.align		4
        /*0034*/ 	.byte	0x02, 0x4a
	.zero		1
	.zero		1


	//----- nvinfo : EIATTR_EXIT_INSTR_OFFSETS
	.align		4
        /*0038*/ 	.byte	0x04, 0x1c
        /*003a*/ 	.short	(.L_178 - .L_177)


	//   ....[0]....
.L_177:
        /*003c*/ 	.word	0x00000090


	//   ....[1]....
        /*0040*/ 	.word	0x000008f0


	//   ....[2]....
        /*0044*/ 	.word	0x00001740


	//   ....[3]....
        /*0048*/ 	.word	0x00001eb0


	//   ....[4]....
        /*004c*/ 	.word	0x000022b0


	//   ....[5]....
        /*0050*/ 	.word	0x00002310


	//   ....[6]....
        /*0054*/ 	.word	0x00002440


	//----- nvinfo : EIATTR_CRS_STACK_SIZE
	.align		4
.L_178:
        /*0058*/ 	.byte	0x04, 0x1e
        /*005a*/ 	.short	(.L_180 - .L_179)
.L_179:
        /*005c*/ 	.word	0x00000000


	//----- nvinfo : EIATTR_CBANK_PARAM_SIZE
	.align		4
.L_180:
        /*0060*/ 	.byte	0x03, 0x19
        /*0062*/ 	.short	0x000c


	//----- nvinfo : EIATTR_PARAM_CBANK
	.align		4
        /*0064*/ 	.byte	0x04, 0x0a
        /*0066*/ 	.short	(.L_182 - .L_181)
	.align		4
.L_181:
        /*0068*/ 	.word	index@(.nv.constant0._Z17manage_adj_matrixPfi)
        /*006c*/ 	.short	0x0380
        /*006e*/ 	.short	0x000c


	//----- nvinfo : EIATTR_SW_WAR
	.align		4
.L_182:
        /*0070*/ 	.byte	0x04, 0x36
        /*0072*/ 	.short	(.L_184 - .L_183)
.L_183:
        /*0074*/ 	.word	0x00000008
.L_184:


//--------------------- .nv.callgraph             --------------------------
	.section	.nv.callgraph,"",@"SHT_CUDA_CALLGRAPH"
	.align	4
	.sectionentsize	8
	.align		4
        /*0000*/ 	.word	0x00000000
	.align		4
        /*0004*/ 	.word	0xffffffff
	.align		4
        /*0008*/ 	.word	0x00000000
	.align		4
        /*000c*/ 	.word	0xfffffffe
	.align		4
        /*0010*/ 	.word	0x00000000
	.align		4
        /*0014*/ 	.word	0xfffffffd
	.align		4
        /*0018*/ 	.word	0x00000000
	.align		4
        /*001c*/ 	.word	0xfffffffc


//--------------------- .nv.constant4             --------------------------
	.section	.nv.constant4,"a",@progbits
	.align	8
	.align		8
.nv.constant4:
        /*0000*/ 	.dword	_ZN34_INTERNAL_93c303fb_4_k_cu_a72ba9614cuda3std3__45__cpo5beginE
	.align		8
        /*0008*/ 	.dword	_ZN34_INTERNAL_93c303fb_4_k_cu_a72ba9614cuda3std3__45__cpo3endE
	.align		8
        /*0010*/ 	.dword	_ZN34_INTERNAL_93c303fb_4_k_cu_a72ba9614cuda3std3__45__cpo6cbeginE
	.align		8
        /*0018*/ 	.dword	_ZN34_INTERNAL_93c303fb_4_k_cu_a72ba9614cuda3std3__45__cpo4cendE
	.align		8
        /*0020*/ 	.dword	_ZN34_INTERNAL_93c303fb_4_k_cu_a72ba9614cuda3std3__45__cpo6rbeginE
	.align		8
        /*0028*/ 	.dword	_ZN34_INTERNAL_93c303fb_4_k_cu_a72ba9614cuda3std3__45__cpo4rendE
	.align		8
        /*0030*/ 	.dword	_ZN34_INTERNAL_93c303fb_4_k_cu_a72ba9614cuda3std3__45__cpo7crbeginE
	.align		8
        /*0038*/ 	.dword	_ZN34_INTERNAL_93c303fb_4_k_cu_a72ba9614cuda3std3__45__cpo5crendE
	.align		8
        /*0040*/ 	.dword	_ZN34_INTERNAL_93c303fb_4_k_cu_a72ba9614cuda3std3__436_GLOBAL__N__93c303fb_4_k_cu_a72ba9616ignoreE
	.align		8
        /*0048*/ 	.dword	_ZN34_INTERNAL_93c303fb_4_k_cu_a72ba9614cuda3std3__419piecewise_constructE
	.align		8
        /*0050*/ 	.dword	_ZN34_INTERNAL_93c303fb_4_k_cu_a72ba9614cuda3std3__48in_placeE
	.align		8
        /*0058*/ 	.dword	_ZN34_INTERNAL_93c303fb_4_k_cu_a72ba9614cuda3std3__420unreachable_sentinelE
	.align		8
        /*0060*/ 	.dword	_ZN34_INTERNAL_93c303fb_4_k_cu_a72ba9614cuda3std3__47nulloptE
	.align		8
        /*0068*/ 	.dword	_ZN34_INTERNAL_93c303fb_4_k_cu_a72ba9614cuda3std3__48unexpectE
	.align		8
        /*0070*/ 	.dword	_ZN34_INTERNAL_93c303fb_4_k_cu_a72ba9614cuda3std6ranges3__45__cpo4swapE
	.align		8
        /*0078*/ 	.dword	_ZN34_INTERNAL_93c303fb_4_k_cu_a72ba9614cuda3std6ranges3__45__cpo9iter_moveE
	.align		8
        /*0080*/ 	.dword	_ZN34_INTERNAL_93c303fb_4_k_cu_a72ba9614cuda3std6ranges3__45__cpo5beginE
	.align		8
        /*0088*/ 	.dword	_ZN34_INTERNAL_93c303fb_4_k_cu_a72ba9614cuda3std6ranges3__45__cpo3endE
	.align		8
        /*0090*/ 	.dword	_ZN34_INTERNAL_93c303fb_4_k_cu_a72ba9614cuda3std6ranges3__45__cpo6cbeginE
	.align		8
        /*0098*/ 	.dword	_ZN34_INTERNAL_93c303fb_4_k_cu_a72ba9614cuda3std6ranges3__45__cpo4cendE
	.align		8
        /*00a0*/ 	.dword	_ZN34_INTERNAL_93c303fb_4_k_cu_a72ba9614cuda3std6ranges3__45__cpo7advanceE
	.align		8
        /*00a8*/ 	.dword	_ZN34_INTERNAL_93c303fb_4_k_cu_a72ba9614cuda3std6ranges3__45__cpo9iter_swapE
	.align		8
        /*00b0*/ 	.dword	_ZN34_INTERNAL_93c303fb_4_k_cu_a72ba9614cuda3std6ranges3__45__cpo4nextE
	.align		8
        /*00b8*/ 	.dword	_ZN34_INTERNAL_93c303fb_4_k_cu_a72ba9614cuda3std6ranges3__45__cpo4prevE
	.align		8
        /*00c0*/ 	.dword	_ZN34_INTERNAL_93c303fb_4_k_cu_a72ba9614cuda3std6ranges3__45__cpo4dataE
	.align		8
        /*00c8*/ 	.dword	_ZN34_INTERNAL_93c303fb_4_k_cu_a72ba9614cuda3std6ranges3__45__cpo5cdataE
	.align		8
        /*00d0*/ 	.dword	_ZN34_INTERNAL_93c303fb_4_k_cu_a72ba9614cuda3std6ranges3__45__cpo4sizeE
	.align		8
        /*00d8*/ 	.dword	_ZN34_INTERNAL_93c303fb_4_k_cu_a72ba9614cuda3std6ranges3__45__cpo5ssizeE
	.align		8
        /*00e0*/ 	.dword	_ZN34_INTERNAL_93c303fb_4_k_cu_a72ba9614cuda3std6ranges3__45__cpo8distanceE
	.align		8
        /*00e8*/ 	.dword	_ZN34_INTERNAL_93c303fb_4_k_cu_a72ba9616thrust24THRUST_300001_SM_1000_NS8cuda_cub3parE
	.align		8
        /*00f0*/ 	.dword	_ZN34_INTERNAL_93c303fb_4_k_cu_a72ba9616thrust24THRUST_300001_SM_1000_NS8cuda_cub10par_nosyncE
	.align		8
        /*00f8*/ 	.dword	_ZN34_INTERNAL_93c303fb_4_k_cu_a72ba9616thrust24THRUST_300001_SM_1000_NS6system6detail10sequential3seqE
	.align		8
        /*0100*/ 	.dword	_ZN34_INTERNAL_93c303fb_4_k_cu_a72ba9616thrust24THRUST_300001_SM_1000_NS6system3cpp3parE
	.align		8
        /*0108*/ 	.dword	_ZN34_INTERNAL_93c303fb_4_k_cu_a72ba9616thrust24THRUST_300001_SM_1000_NS12placeholders2_1E
	.align		8
        /*0110*/ 	.dword	_ZN34_INTERNAL_93c303fb_4_k_cu_a72ba9616thrust24THRUST_300001_SM_1000_NS12placeholders2_2E
	.align		8
        /*0118*/ 	.dword	_ZN34_INTERNAL_93c303fb_4_k_cu_a72ba9616thrust24THRUST_300001_SM_1000_NS12placeholders2_3E
	.align		8
        /*0120*/ 	.dword	_ZN34_INTERNAL_93c303fb_4_k_cu_a72ba9616thrust24THRUST_300001_SM_1000_NS12placeholders2_4E
	.align		8
        /*0128*/ 	.dword	_ZN34_INTERNAL_93c303fb_4_k_cu_a72ba9616thrust24THRUST_300001_SM_1000_NS12placeholders2_5E
	.align		8
        /*0130*/ 	.dword	_ZN34_INTERNAL_93c303fb_4_k_cu_a72ba9616thrust24THRUST_300001_SM_1000_NS12placeholders2_6E
	.align		8
        /*0138*/ 	.dword	_ZN34_INTERNAL_93c303fb_4_k_cu_a72ba9616thrust24THRUST_300001_SM_1000_NS12placeholders2_7E
	.align		8
        /*0140*/ 	.dword	_ZN34_INTERNAL_93c303fb_4_k_cu_a72ba9616thrust24THRUST_300001_SM_1000_NS12placeholders2_8E
	.align		8
        /*0148*/ 	.dword	_ZN34_INTERNAL_93c303fb_4_k_cu_a72ba9616thrust24THRUST_300001_SM_1000_NS12placeholders2_9E
	.align		8
        /*0150*/ 	.dword	_ZN34_INTERNAL_93c303fb_4_k_cu_a72ba9616thrust24THRUST_300001_SM_1000_NS12placeholders3_10E
	.align		8
        /*0158*/ 	.dword	_ZN34_INTERNAL_93c303fb_4_k_cu_a72ba9616thrust24THRUST_300001_SM_1000_NS3seqE
	.align		8
        /*0160*/ 	.dword	_ZN34_INTERNAL_93c303fb_4_k_cu_a72ba9616thrust24THRUST_300001_SM_1000_NS6deviceE


//--------------------- .text._ZN3cub18CUB_300001_SM_10006detail11EmptyKernelIvEEvv --------------------------
	.section	.text._ZN3cub18CUB_300001_SM_10006detail11EmptyKernelIvEEvv,"ax",@progbits
	.align	128
        .global         _ZN3cub18CUB_300001_SM_10006detail11EmptyKernelIvEEvv
        .type           _ZN3cub18CUB_300001_SM_10006detail11EmptyKernelIvEEvv,@function
        .size           _ZN3cub18CUB_300001_SM_10006detail11EmptyKernelIvEEvv,(.L_x_106 - _ZN3cub18CUB_300001_SM_10006detail11EmptyKernelIvEEvv)
        .other          _ZN3cub18CUB_300001_SM_10006detail11EmptyKernelIvEEvv,@"STO_CUDA_ENTRY STV_DEFAULT"
_ZN3cub18CUB_300001_SM_10006detail11EmptyKernelIvEEvv:
.text._ZN3cub18CUB_300001_SM_10006detail11EmptyKernelIvEEvv:
[----:B------:R-:W-:Y:S01]  /*0000*/  LDC R1, c[0x0][0x37c] ;  /* 0x0000df00ff017b82 */ /* 0x000fe20000000800 */
[----:B------:R-:W-:Y:S05]  /*0010*/  EXIT ;  /* 0x000000000000794d */ /* 0x000fea0003800000 */
.L_x_0:
[----:B------:R-:W-:-:S00]  /*0020*/  BRA `(.L_x_0) ;  /* 0xfffffffc00fc7947 */ /* 0x000fc0000383ffff */
[----:B------:R-:W-:-:S00]  /*0030*/  NOP ;  /* 0x0000000000007918 */ /* 0x000fc00000000000 */
        /* <DEDUP_REMOVED lines=12> */
.L_x_106:


//--------------------- .text._Z15init_pair_arrayPSt4pairIfiEPfi --------------------------
	.section	.text._Z15init_pair_arrayPSt4pairIfiEPfi,"ax",@progbits
	.align	128
        .global         _Z15init_pair_arrayPSt4pairIfiEPfi
        .type           _Z15init_pair_arrayPSt4pairIfiEPfi,@function
        .size           _Z15init_pair_arrayPSt4pairIfiEPfi,(.L_x_107 - _Z15init_pair_arrayPSt4pairIfiEPfi)
        .other          _Z15init_pair_arrayPSt4pairIfiEPfi,@"STO_CUDA_ENTRY STV_DEFAULT"
_Z15init_pair_arrayPSt4pairIfiEPfi:
.text._Z15init_pair_arrayPSt4pairIfiEPfi:
[----:B------:R-:W-:Y:S01]  /*0000*/  LDC R1, c[0x0][0x37c] ;  /* 0x0000df00ff017b82 */ /* 0x000fe20000000800 */
[----:B------:R-:W0:Y:S07]  /*0010*/  S2R R0, SR_TID.X ;  /* 0x0000000000007919 */ /* 0x000e2e0000002100 */
[----:B------:R-:W0:Y:S01]  /*0020*/  S2UR UR4, SR_CTAID.X ;  /* 0x00000000000479c3 */ /* 0x000e220000002500 */
[----:B------:R-:W1:Y:S07]  /*0030*/  LDCU UR5, c[0x0][0x390] ;  /* 0x00007200ff0577ac */ /* 0x000e6e0008000800 */
[----:B------:R-:W0:Y:S02]  /*0040*/  LDC R7, c[0x0][0x360] ;  /* 0x0000d800ff077b82 */ /* 0x000e240000000800 */
[----:B0-----:R-:W-:-:S05]  /*0050*/  IMAD R7, R7, UR4, R0 ;  /* 0x0000000407077c24 */ /* 0x001fca000f8e0200 */
[----:B-1----:R-:W-:-:S13]  /*0060*/  ISETP.GE.AND P0, PT, R7, UR5, PT ;  /* 0x0000000507007c0c */ /* 0x002fda000bf06270 */
[----:B------:R-:W-:Y:S05]  /*0070*/  @P0 EXIT ;  /* 0x000000000000094d */ /* 0x000fea0003800000 */
[----:B------:R-:W0:Y:S01]  /*0080*/  LDC.64 R2, c[0x0][0x388] ;  /* 0x0000e200ff027b82 */ /* 0x000e220000000a00 */
[----:B------:R-:W1:Y:S07]  /*0090*/  LDCU.64 UR4, c[0x0][0x358] ;  /* 0x00006b00ff0477ac */ /* 0x000e6e0008000a00 */
[----:B------:R-:W2:Y:S01]  /*00a0*/  LDC.64 R4, c[0x0][0x380] ;  /* 0x0000e000ff047b82 */ /* 0x000ea20000000a00 */
[----:B0-----:R-:W-:-:S06]  /*00b0*/  IMAD.WIDE R2, R7, 0x4, R2 ;  /* 0x0000000407027825 */ /* 0x001fcc00078e0202 */
[----:B-1----:R-:W3:Y:S01]  /*00c0*/  LDG.E R3, desc[UR4][R2.64] ;  /* 0x0000000402037981 */ /* 0x002ee2000c1e1900 */
[C---:B--2---:R-:W-:Y:S01]  /*00d0*/  IMAD.WIDE R4, R7.reuse, 0x8, R4 ;  /* 0x0000000807047825 */ /* 0x044fe200078e0204 */
[----:B------:R-:W-:-:S05]  /*00e0*/  IADD3 R7, PT, PT, R7, 0x1, RZ ;  /* 0x0000000107077810 */ /* 0x000fca0007ffe0ff */
[----:B------:R-:W-:Y:S04]  /*00f0*/  STG.E desc[UR4][R4.64+0x4], R7 ;  /* 0x0000040704007986 */ /* 0x000fe8000c101904 */
[----:B---3--:R-:W-:Y:S01]  /*0100*/  STG.E desc[UR4][R4.64], R3 ;  /* 0x0000000304007986 */ /* 0x008fe2000c101904 */
[----:B------:R-:W-:Y:S05]  /*0110*/  EXIT ;  /* 0x000000000000794d */ /* 0x000fea0003800000 */
.L_x_1:
        /* <DEDUP_REMOVED lines=14> */
.L_x_107:


//--------------------- .text._Z9rank_diffPfS_i   --------------------------
	.section	.text._Z9rank_diffPfS_i,"ax",@progbits
	.align	128
        .global         _Z9rank_diffPfS_i
        .type           _Z9rank_diffPfS_i,@function
        .size           _Z9rank_diffPfS_i,(.L_x_108 - _Z9rank_diffPfS_i)
        .other          _Z9rank_diffPfS_i,@"STO_CUDA_ENTRY STV_DEFAULT"
_Z9rank_diffPfS_i:
.text._Z9rank_diffPfS_i:
        /* <DEDUP_REMOVED lines=13> */
[----:B--2---:R-:W-:-:S05]  /*00d0*/  IMAD.WIDE R2, R7, 0x4, R2 ;  /* 0x0000000407027825 */ /* 0x004fca00078e0202 */
[----:B------:R-:W3:Y:S02]  /*00e0*/  LDG.E R0, desc[UR4][R2.64] ;  /* 0x0000000402007981 */ /* 0x000ee4000c1e1900 */
[----:B---3--:R-:W-:-:S04]  /*00f0*/  FADD R0, R0, -R5 ;  /* 0x8000000500007221 */ /* 0x008fc80000000000 */
[----:B------:R-:W-:-:S05]  /*0100*/  FADD R7, |R0|, -RZ ;  /* 0x800000ff00077221 */ /* 0x000fca0000000200 */
[----:B------:R-:W-:Y:S01]  /*0110*/  STG.E desc[UR4][R2.64], R7 ;  /* 0x0000000702007986 */ /* 0x000fe2000c101904 */
[----:B------:R-:W-:Y:S05]  /*0120*/  EXIT ;  /* 0x000000000000794d */ /* 0x000fea0003800000 */
.L_x_2:
        /* <DEDUP_REMOVED lines=13> */
.L_x_108:


//--------------------- .text._Z6matmulPfS_S_i    --------------------------
	.section	.text._Z6matmulPfS_S_i,"ax",@progbits
	.align	128
        .global         _Z6matmulPfS_S_i
        .type           _Z6matmulPfS_S_i,@function
        .size           _Z6matmulPfS_S_i,(.L_x_109 - _Z6matmulPfS_S_i)
        .other          _Z6matmulPfS_S_i,@"STO_CUDA_ENTRY STV_DEFAULT"
_Z6matmulPfS_S_i:
.text._Z6matmulPfS_S_i:
        /* <DEDUP_REMOVED lines=8> */
[----:B------:R-:W-:Y:S01]  /*0080*/  UISETP.GE.AND UP0, UPT, UR11, 0x1, UPT ;  /* 0x000000010b00788c */ /* 0x000fe2000bf06270 */
[----:B------:R-:W-:Y:S01]  /*0090*/  HFMA2 R15, -RZ, RZ, 0, 0 ;  /* 0x00000000ff0f7431 */ /* 0x000fe200000001ff */
[----:B------:R-:W0:Y:S07]  /*00a0*/  LDCU.64 UR12, c[0x0][0x358] ;  /* 0x00006b00ff0c77ac */ /* 0x000e2e0008000a00 */
[----:B------:R-:W-:Y:S05]  /*00b0*/  BRA.U !UP0, `(.L_x_3) ;  /* 0x0000000908687547 */ /* 0x000fea000b800000 */
[----:B------:R-:W-:Y:S02]  /*00c0*/  UISETP.GE.U32.AND UP1, UPT, UR11, 0x10, UPT ;  /* 0x000000100b00788c */ /* 0x000fe4000bf26070 */
[----:B------:R-:W-:Y:S01]  /*00d0*/  IMAD R7, R0, UR11, RZ ;  /* 0x0000000b00077c24 */ /* 0x000fe2000f8e02ff */
[----:B------:R-:W-:Y:S01]  /*00e0*/  ULOP3.LUT UR8, UR11, 0xf, URZ, 0xc0, !UPT ;  /* 0x0000000f0b087892 */ /* 0x000fe2000f8ec0ff */
[----:B------:R-:W-:Y:S02]  /*00f0*/  MOV R15, RZ ;  /* 0x000000ff000f7202 */ /* 0x000fe40000000f00 */
[----:B------:R-:W-:Y:S01]  /*0100*/  MOV R8, RZ ;  /* 0x000000ff00087202 */ /* 0x000fe20000000f00 */
[----:B------:R-:W-:Y:S02]  /*0110*/  UISETP.NE.AND UP0, UPT, UR8, URZ, UPT ;  /* 0x000000ff0800728c */ /* 0x000fe4000bf05270 */
[----:B------:R-:W-:Y:S09]  /*0120*/  BRA.U !UP1, `(.L_x_4) ;  /* 0x0000000509187547 */ /* 0x000ff2000b800000 */
[----:B------:R-:W1:Y:S01]  /*0130*/  LDCU.64 UR6, c[0x0][0x390] ;  /* 0x00007200ff0677ac */ /* 0x000e620008000a00 */
[----:B------:R-:W-:Y:S02]  /*0140*/  MOV R15, RZ ;  /* 0x000000ff000f7202 */ /* 0x000fe40000000f00 */
[----:B------:R-:W-:Y:S01]  /*0150*/  MOV R6, R7 ;  /* 0x0000000700067202 */ /* 0x000fe20000000f00 */
[----:B------:R-:W2:Y:S01]  /*0160*/  LDCU.64 UR4, c[0x0][0x380] ;  /* 0x00007000ff0477ac */ /* 0x000ea20008000a00 */
[----:B------:R-:W-:-:S04]  /*0170*/  ULOP3.LUT UR9, UR11, 0x7ffffff0, URZ, 0xc0, !UPT ;  /* 0x7ffffff00b097892 */ /* 0x000fc8000f8ec0ff */
[----:B------:R-:W-:Y:S02]  /*0180*/  UIADD3 UR10, UPT, UPT, -UR9, URZ, URZ ;  /* 0x000000ff090a7290 */ /* 0x000fe4000fffe1ff */
[----:B------:R-:W-:Y:S01]  /*0190*/  MOV R8, UR9 ;  /* 0x0000000900087c02 */ /* 0x000fe20008000f00 */
[----:B-1----:R-:W-:-:S04]  /*01a0*/  UIADD3 UR6, UP1, UPT, UR6, 0x20, URZ ;  /* 0x0000002006067890 */ /* 0x002fc8000ff3e0ff */
[----:B------:R-:W-:Y:S02]  /*01b0*/  UIADD3.X UR7, UPT, UPT, URZ, UR7, URZ, UP1, !UPT ;  /* 0x00000007ff077290 */ /* 0x000fe40008ffe4ff */
[----:B--2---:R-:W-:Y:S01]  /*01c0*/  UIADD3 UR4, UP2, UPT, UR4, 0x20, URZ ;  /* 0x0000002004047890 */ /* 0x004fe2000ff5e0ff */
[----:B------:R-:W-:-:S03]  /*01d0*/  MOV R2, UR6 ;  /* 0x0000000600027c02 */ /* 0x000fc60008000f00 */
[----:B------:R-:W-:Y:S01]  /*01e0*/  MOV R3, UR7 ;  /* 0x0000000700037c02 */ /* 0x000fe20008000f00 */
[----:B------:R-:W-:-:S12]  /*01f0*/  UIADD3.X UR5, UPT, UPT, URZ, UR5, URZ, UP2, !UPT ;  /* 0x00000005ff057290 */ /* 0x000fd800097fe4ff */
.L_x_5:
[----:B------:R-:W-:Y:S01]  /*0200*/  MOV R4, UR4 ;  /* 0x0000000400047c02 */ /* 0x000fe20008000f00 */
[----:B0-----:R-:W2:Y:S01]  /*0210*/  LDG.E R16, desc[UR12][R2.64+-0x20] ;  /* 0xffffe00c02107981 */ /* 0x001ea2000c1e1900 */
[----:B------:R-:W-:-:S03]  /*0220*/  MOV R5, UR5 ;  /* 0x0000000500057c02 */ /* 0x000fc60008000f00 */
[----:B------:R-:W3:Y:S01]  /*0230*/  LDG.E R18, desc[UR12][R2.64+-0x1c] ;  /* 0xffffe40c02127981 */ /* 0x000ee2000c1e1900 */
[----:B------:R-:W-:-:S03]  /*0240*/  IMAD.WIDE R4, R6, 0x4, R4 ;  /* 0x0000000406047825 */ /* 0x000fc600078e0204 */
[----:B------:R-:W4:Y:S04]  /*0250*/  LDG.E R19, desc[UR12][R2.64+-0x18] ;  /* 0xffffe80c02137981 */ /* 0x000f28000c1e1900 */
[----:B------:R-:W2:Y:S04]  /*0260*/  LDG.E R17, desc[UR12][R4.64+-0x20] ;  /* 0xffffe00c04117981 */ /* 0x000ea8000c1e1900 */
[----:B------:R-:W3:Y:S04]  /*0270*/  LDG.E R25, desc[UR12][R4.64+-0x1c] ;  /* 0xffffe40c04197981 */ /* 0x000ee8000c1e1900 */
[----:B------:R-:W4:Y:S04]  /*0280*/  LDG.E R20, desc[UR12][R4.64+-0x18] ;  /* 0xffffe80c04147981 */ /* 0x000f28000c1e1900 */
[----:B------:R-:W5:Y:S04]  /*0290*/  LDG.E R22, desc[UR12][R2.64+-0x14] ;  /* 0xffffec0c02167981 */ /* 0x000f68000c1e1900 */
        /* <DEDUP_REMOVED lines=8> */
[----:B------:R-:W5:Y:S01]  /*0320*/  LDG.E R14, desc[UR12][R4.64+-0x4] ;  /* 0xfffffc0c040e7981 */ /* 0x000f62000c1e1900 */
[----:B--2---:R-:W-:-:S03]  /*0330*/  FFMA R17, R16, R17, R15 ;  /* 0x0000001110117223 */ /* 0x004fc6000000000f */
[----:B------:R-:W2:Y:S04]  /*0340*/  LDG.E R15, desc[UR12][R2.64] ;  /* 0x0000000c020f7981 */ /* 0x000ea8000c1e1900 */
[----:B------:R-:W2:Y:S01]  /*0350*/  LDG.E R16, desc[UR12][R4.64] ;  /* 0x0000000c04107981 */ /* 0x000ea2000c1e1900 */
[----:B---3--:R-:W-:-:S03]  /*0360*/  FFMA R26, R18, R25, R17 ;  /* 0x00000019121a7223 */ /* 0x008fc60000000011 */
[----:B------:R-:W3:Y:S01]  /*0370*/  LDG.E R17, desc[UR12][R2.64+0x4] ;  /* 0x0000040c02117981 */ /* 0x000ee2000c1e1900 */
[----:B----4-:R-:W-:-:S03]  /*0380*/  FFMA R25, R19, R20, R26 ;  /* 0x0000001413197223 */ /* 0x010fc6000000001a */
[----:B------:R-:W3:Y:S04]  /*0390*/  LDG.E R18, desc[UR12][R4.64+0x4] ;  /* 0x0000040c04127981 */ /* 0x000ee8000c1e1900 */
[----:B------:R-:W4:Y:S01]  /*03a0*/  LDG.E R19, desc[UR12][R2.64+0x8] ;  /* 0x0000080c02137981 */ /* 0x000f22000c1e1900 */
[----:B-----5:R-:W-:-:S03]  /*03b0*/  FFMA R26, R22, R21, R25 ;  /* 0x00000015161a7223 */ /* 0x020fc60000000019 */
[----:B------:R-:W4:Y:S04]  /*03c0*/  LDG.E R20, desc[UR12][R4.64+0x8] ;  /* 0x0000080c04147981 */ /* 0x000f28000c1e1900 */
[----:B------:R-:W5:Y:S01]  /*03d0*/  LDG.E R21, desc[UR12][R2.64+0xc] ;  /* 0x00000c0c02157981 */ /* 0x000f62000c1e1900 */
[----:B------:R-:W-:-:S03]  /*03e0*/  FFMA R26, R23, R24, R26 ;  /* 0x00000018171a7223 */ /* 0x000fc6000000001a */
[----:B------:R-:W5:Y:S04]  /*03f0*/  LDG.E R22, desc[UR12][R4.64+0xc] ;  /* 0x00000c0c04167981 */ /* 0x000f68000c1e1900 */
[----:B------:R-:W5:Y:S01]  /*0400*/  LDG.E R23, desc[UR12][R2.64+0x10] ;  /* 0x0000100c02177981 */ /* 0x000f62000c1e1900 */
[----:B------:R-:W-:-:S03]  /*0410*/  FFMA R26, R9, R10, R26 ;  /* 0x0000000a091a7223 */ /* 0x000fc6000000001a */
[----:B------:R-:W5:Y:S04]  /*0420*/  LDG.E R24, desc[UR12][R4.64+0x10] ;  /* 0x0000100c04187981 */ /* 0x000f68000c1e1900 */
[----:B------:R-:W5:Y:S01]  /*0430*/  LDG.E R9, desc[UR12][R2.64+0x14] ;  /* 0x0000140c02097981 */ /* 0x000f62000c1e1900 */
[----:B------:R-:W-:-:S03]  /*0440*/  FFMA R28, R11, R12, R26 ;  /* 0x0000000c0b1c7223 */ /* 0x000fc6000000001a */
[----:B------:R-:W5:Y:S04]  /*0450*/  LDG.E R10, desc[UR12][R4.64+0x14] ;  /* 0x0000140c040a7981 */ /* 0x000f68000c1e1900 */
[----:B------:R-:W5:Y:S04]  /*0460*/  LDG.E R12, desc[UR12][R2.64+0x18] ;  /* 0x0000180c020c7981 */ /* 0x000f68000c1e1900 */
[----:B------:R-:W5:Y:S04]  /*0470*/  LDG.E R11, desc[UR12][R4.64+0x18] ;  /* 0x0000180c040b7981 */ /* 0x000f68000c1e1900 */
[----:B------:R-:W5:Y:S04]  /*0480*/  LDG.E R26, desc[UR12][R4.64+0x1c] ;  /* 0x00001c0c041a7981 */ /* 0x000f68000c1e1900 */
[----:B------:R0:W5:Y:S01]  /*0490*/  LDG.E R25, desc[UR12][R2.64+0x1c] ;  /* 0x00001c0c02197981 */ /* 0x000162000c1e1900 */
[----:B------:R-:W-:Y:S01]  /*04a0*/  FFMA R14, R13, R14, R28 ;  /* 0x0000000e0d0e7223 */ /* 0x000fe2000000001c */
[----:B------:R-:W-:-:S04]  /*04b0*/  UIADD3 UR10, UPT, UPT, UR10, 0x10, URZ ;  /* 0x000000100a0a7890 */ /* 0x000fc8000fffe0ff */
[----:B------:R-:W-:Y:S01]  /*04c0*/  UISETP.NE.AND UP1, UPT, UR10, URZ, UPT ;  /* 0x000000ff0a00728c */ /* 0x000fe2000bf25270 */
[----:B0-----:R-:W-:Y:S02]  /*04d0*/  IADD3 R2, P0, PT, R2, 0x40, RZ ;  /* 0x0000004002027810 */ /* 0x001fe40007f1e0ff */
[----:B------:R-:W-:Y:S02]  /*04e0*/  IADD3 R6, PT, PT, R6, 0x10, RZ ;  /* 0x0000001006067810 */ /* 0x000fe40007ffe0ff */
[----:B------:R-:W-:Y:S01]  /*04f0*/  IADD3.X R3, PT, PT, RZ, R3, RZ, P0, !PT ;  /* 0x00000003ff037210 */ /* 0x000fe200007fe4ff */
[----:B--2---:R-:W-:-:S04]  /*0500*/  FFMA R14, R15, R16, R14 ;  /* 0x000000100f0e7223 */ /* 0x004fc8000000000e */
[----:B---3--:R-:W-:-:S04]  /*0510*/  FFMA R14, R17, R18, R14 ;  /* 0x00000012110e7223 */ /* 0x008fc8000000000e */
[----:B----4-:R-:W-:-:S04]  /*0520*/  FFMA R14, R19, R20, R14 ;  /* 0x00000014130e7223 */ /* 0x010fc8000000000e */
[----:B-----5:R-:W-:-:S04]  /*0530*/  FFMA R14, R21, R22, R14 ;  /* 0x00000016150e7223 */ /* 0x020fc8000000000e */
[----:B------:R-:W-:-:S04]  /*0540*/  FFMA R14, R23, R24, R14 ;  /* 0x00000018170e7223 */ /* 0x000fc8000000000e */
[----:B------:R-:W-:-:S04]  /*0550*/  FFMA R9, R9, R10, R14 ;  /* 0x0000000a09097223 */ /* 0x000fc8000000000e */
[----:B------:R-:W-:-:S04]  /*0560*/  FFMA R12, R12, R11, R9 ;  /* 0x0000000b0c0c7223 */ /* 0x000fc80000000009 */
[----:B------:R-:W-:Y:S01]  /*0570*/  FFMA R15, R25, R26, R12 ;  /* 0x0000001a190f7223 */ /* 0x000fe2000000000c */
[----:B------:R-:W-:Y:S06]  /*0580*/  BRA.U UP1, `(.L_x_5) ;  /* 0xfffffffd011c7547 */ /* 0x000fec000b83ffff */
.L_x_4:
[----:B------:R-:W-:Y:S05]  /*0590*/  BRA.U !UP0, `(.L_x_3) ;  /* 0x0000000508307547 */ /* 0x000fea000b800000 */
[----:B------:R-:W-:Y:S02]  /*05a0*/  UISETP.GE.U32.AND UP0, UPT, UR8, 0x8, UPT ;  /* 0x000000080800788c */ /* 0x000fe4000bf06070 */
[----:B------:R-:W-:-:S04]  /*05b0*/  ULOP3.LUT UR5, UR11, 0x7, URZ, 0xc0, !UPT ;  /* 0x000000070b057892 */ /* 0x000fc8000f8ec0ff */
[----:B------:R-:W-:-:S03]  /*05c0*/  UISETP.NE.AND UP1, UPT, UR5, URZ, UPT ;  /* 0x000000ff0500728c */ /* 0x000fc6000bf25270 */
[----:B------:R-:W-:Y:S08]  /*05d0*/  BRA.U !UP0, `(.L_x_6) ;  /* 0x0000000108787547 */ /* 0x000ff0000b800000 */
[----:B------:R-:W1:Y:S01]  /*05e0*/  LDC.64 R2, c[0x0][0x380] ;  /* 0x0000e000ff027b82 */ /* 0x000e620000000a00 */
[----:B------:R-:W-:-:S07]  /*05f0*/  IADD3 R9, PT, PT, R7, R8, RZ ;  /* 0x0000000807097210 */ /* 0x000fce0007ffe0ff */
[----:B------:R-:W2:Y:S01]  /*0600*/  LDC.64 R4, c[0x0][0x390] ;  /* 0x0000e400ff047b82 */ /* 0x000ea20000000a00 */
[----:B-1----:R-:W-:-:S05]  /*0610*/  IMAD.WIDE R2, R9, 0x4, R2 ;  /* 0x0000000409027825 */ /* 0x002fca00078e0202 */
[----:B0-----:R-:W3:Y:S01]  /*0620*/  LDG.E R11, desc[UR12][R2.64] ;  /* 0x0000000c020b7981 */ /* 0x001ee2000c1e1900 */
[----:B--2---:R-:W-:-:S03]  /*0630*/  IMAD.WIDE.U32 R4, R8, 0x4, R4 ;  /* 0x0000000408047825 */ /* 0x004fc600078e0004 */
[----:B------:R-:W2:Y:S04]  /*0640*/  LDG.E R12, desc[UR12][R2.64+0x4] ;  /* 0x0000040c020c7981 */ /* 0x000ea8000c1e1900 */
[----:B------:R-:W3:Y:S04]  /*0650*/  LDG.E R10, desc[UR12][R4.64] ;  /* 0x0000000c040a7981 */ /* 0x000ee8000c1e1900 */
[----:B------:R-:W2:Y:S04]  /*0660*/  LDG.E R13, desc[UR12][R4.64+0x4] ;  /* 0x0000040c040d7981 */ /* 0x000ea8000c1e1900 */
[----:B------:R-:W4:Y:S04]  /*0670*/  LDG.E R14, desc[UR12][R2.64+0x8] ;  /* 0x0000080c020e7981 */ /* 0x000f28000c1e1900 */
        /* <DEDUP_REMOVED lines=11> */
[----:B------:R-:W-:Y:S01]  /*0730*/  IADD3 R8, PT, PT, R8, 0x8, RZ ;  /* 0x0000000808087810 */ /* 0x000fe20007ffe0ff */
[----:B---3--:R-:W-:-:S04]  /*0740*/  FFMA R10, R10, R11, R15 ;  /* 0x0000000b0a0a7223 */ /* 0x008fc8000000000f */
[----:B--2---:R-:W-:-:S04]  /*0750*/  FFMA R10, R13, R12, R10 ;  /* 0x0000000c0d0a7223 */ /* 0x004fc8000000000a */
[----:B----4-:R-:W-:-:S04]  /*0760*/  FFMA R10, R17, R14, R10 ;  /* 0x0000000e110a7223 */ /* 0x010fc8000000000a */
[----:B-----5:R-:W-:-:S04]  /*0770*/  FFMA R10, R19, R16, R10 ;  /* 0x00000010130a7223 */ /* 0x020fc8000000000a */
[----:B------:R-:W-:-:S04]  /*0780*/  FFMA R10, R21, R18, R10 ;  /* 0x00000012150a7223 */ /* 0x000fc8000000000a */
[----:B------:R-:W-:-:S04]  /*0790*/  FFMA R23, R23, R20, R10 ;  /* 0x0000001417177223 */ /* 0x000fc8000000000a */
[----:B------:R-:W-:-:S04]  /*07a0*/  FFMA R6, R6, R9, R23 ;  /* 0x0000000906067223 */ /* 0x000fc80000000017 */
[----:B------:R-:W-:-:S07]  /*07b0*/  FFMA R15, R25, R22, R6 ;  /* 0x00000016190f7223 */ /* 0x000fce0000000006 */
.L_x_6:
        /* <DEDUP_REMOVED lines=17> */
[----:B------:R-:W5:Y:S01]  /*08d0*/  LDG.E R17, desc[UR12][R2.64+0xc] ;  /* 0x00000c0c02117981 */ /* 0x000f62000c1e1900 */
[----:B------:R-:W-:Y:S01]  /*08e0*/  IADD3 R8, PT, PT, R8, 0x4, RZ ;  /* 0x0000000408087810 */ /* 0x000fe20007ffe0ff */
[----:B---3--:R-:W-:-:S04]  /*08f0*/  FFMA R6, R6, R9, R15 ;  /* 0x0000000906067223 */ /* 0x008fc8000000000f */
[----:B--2---:R-:W-:-:S04]  /*0900*/  FFMA R6, R11, R10, R6 ;  /* 0x0000000a0b067223 */ /* 0x004fc80000000006 */
[----:B----4-:R-:W-:-:S04]  /*0910*/  FFMA R6, R13, R12, R6 ;  /* 0x0000000c0d067223 */ /* 0x010fc80000000006 */
[----:B-----5:R-:W-:-:S07]  /*0920*/  FFMA R15, R17, R14, R6 ;  /* 0x0000000e110f7223 */ /* 0x020fce0000000006 */
.L_x_7:
[----:B------:R-:W-:Y:S05]  /*0930*/  BRA.U !UP1, `(.L_x_3) ;  /* 0x0000000109487547 */ /* 0x000fea000b800000 */
[----:B------:R-:W1:Y:S01]  /*0940*/  LDC.64 R2, c[0x0][0x390] ;  /* 0x0000e400ff027b82 */ /* 0x000e620000000a00 */
[----:B------:R-:W-:Y:S01]  /*0950*/  IADD3 R7, PT, PT, R7, R8, RZ ;  /* 0x0000000807077210 */ /* 0x000fe20007ffe0ff */
[----:B------:R-:W-:-:S06]  /*0960*/  UIADD3 UR4, UPT, UPT, -UR4, URZ, URZ ;  /* 0x000000ff04047290 */ /* 0x000fcc000fffe1ff */
[----:B------:R-:W2:Y:S01]  /*0970*/  LDC.64 R10, c[0x0][0x380] ;  /* 0x0000e000ff0a7b82 */ /* 0x000ea20000000a00 */
[----:B-1----:R-:W-:-:S03]  /*0980*/  IMAD.WIDE.U32 R2, R8, 0x4, R2 ;  /* 0x0000000408027825 */ /* 0x002fc600078e0002 */
[----:B------:R-:W-:Y:S02]  /*0990*/  MOV R6, R2 ;  /* 0x0000000200067202 */ /* 0x000fe40000000f00 */
[----:B------:R-:W-:-:S07]  /*09a0*/  MOV R5, R3 ;  /* 0x0000000300057202 */ /* 0x000fce0000000f00 */
.L_x_8:
[----:B--2---:R-:W-:Y:S01]  /*09b0*/  IMAD.WIDE R2, R7, 0x4, R10 ;  /* 0x0000000407027825 */ /* 0x004fe200078e020a */
[----:B------:R-:W-:-:S05]  /*09c0*/  MOV R4, R6 ;  /* 0x0000000600047202 */ /* 0x000fca0000000f00 */
[----:B0-----:R-:W2:Y:S04]  /*09d0*/  LDG.E R2, desc[UR12][R2.64] ;  /* 0x0000000c02027981 */ /* 0x001ea8000c1e1900 */
[----:B------:R0:W2:Y:S01]  /*09e0*/  LDG.E R4, desc[UR12][R4.64] ;  /* 0x0000000c04047981 */ /* 0x0000a2000c1e1900 */
[----:B------:R-:W-:Y:S01]  /*09f0*/  UIADD3 UR4, UPT, UPT, UR4, 0x1, URZ ;  /* 0x0000000104047890 */ /* 0x000fe2000fffe0ff */
[----:B------:R-:W-:Y:S02]  /*0a00*/  IADD3 R6, P0, PT, R6, 0x4, RZ ;  /* 0x0000000406067810 */ /* 0x000fe40007f1e0ff */
[----:B------:R-:W-:Y:S01]  /*0a10*/  IADD3 R7, PT, PT, R7, 0x1, RZ ;  /* 0x0000000107077810 */ /* 0x000fe20007ffe0ff */
[----:B------:R-:W-:Y:S01]  /*0a20*/  UISETP.NE.AND UP0, UPT, UR4, URZ, UPT ;  /* 0x000000ff0400728c */ /* 0x000fe2000bf05270 */
[----:B0-----:R-:W-:Y:S01]  /*0a30*/  IADD3.X R5, PT, PT, RZ, R5, RZ, P0, !PT ;  /* 0x00000005ff057210 */ /* 0x001fe200007fe4ff */
[----:B--2---:R-:W-:-:S07]  /*0a40*/  FFMA R15, R4, R2, R15 ;  /* 0x00000002040f7223 */ /* 0x004fce000000000f */
[----:B------:R-:W-:Y:S05]  /*0a50*/  BRA.U UP0, `(.L_x_8) ;  /* 0xfffffffd00d47547 */ /* 0x000fea000b83ffff */
.L_x_3:
[----:B------:R-:W1:Y:S02]  /*0a60*/  LDC.64 R2, c[0x0][0x388] ;  /* 0x0000e200ff027b82 */ /* 0x000e640000000a00 */
[----:B-1----:R-:W-:-:S05]  /*0a70*/  IMAD.WIDE R2, R0, 0x4, R2 ;  /* 0x0000000400027825 */ /* 0x002fca00078e0202 */
[----:B0-----:R-:W-:Y:S01]  /*0a80*/  STG.E desc[UR12][R2.64], R15 ;  /* 0x0000000f02007986 */ /* 0x001fe2000c10190c */
[----:B------:R-:W-:Y:S05]  /*0a90*/  EXIT ;  /* 0x000000000000794d */ /* 0x000fea0003800000 */
.L_x_9:
        /* <DEDUP_REMOVED lines=14> */
.L_x_109:


//--------------------- .text._Z10store_rankPfS_i --------------------------
	.section	.text._Z10store_rankPfS_i,"ax",@progbits
	.align	128
        .global         _Z10store_rankPfS_i
        .type           _Z10store_rankPfS_i,@function
        .size           _Z10store_rankPfS_i,(.L_x_110 - _Z10store_rankPfS_i)
        .other          _Z10store_rankPfS_i,@"STO_CUDA_ENTRY STV_DEFAULT"
_Z10store_rankPfS_i:
.text._Z10store_rankPfS_i:
        /* <DEDUP_REMOVED lines=14> */
[----:B---3--:R-:W-:Y:S01]  /*00e0*/  STG.E desc[UR4][R4.64], R3 ;  /* 0x0000000304007986 */ /* 0x008fe2000c101904 */
[----:B------:R-:W-:Y:S05]  /*00f0*/  EXIT ;  /* 0x000000000000794d */ /* 0x000fea0003800000 */
.L_x_10:
        /* <DEDUP_REMOVED lines=16> */
.L_x_110:


//--------------------- .text._Z15initialize_rankPfi --------------------------
	.section	.text._Z15initialize_rankPfi,"ax",@progbits
	.align	128
        .global         _Z15initialize_rankPfi
        .type           _Z15initialize_rankPfi,@function
        .size           _Z15initialize_rankPfi,(.L_x_103 - _Z15initialize_rankPfi)
        .other          _Z15initialize_rankPfi,@"STO_CUDA_ENTRY STV_DEFAULT"
_Z15initialize_rankPfi:
.text._Z15initialize_rankPfi:
        /* <DEDUP_REMOVED lines=8> */
[----:B------:R-:W-:Y:S01]  /*0080*/  I2FP.F32.S32 R0, UR5 ;  /* 0x0000000500007c45 */ /* 0x000fe20008201400 */
[----:B------:R-:W0:Y:S04]  /*0090*/  LDCU.64 UR4, c[0x0][0x358] ;  /* 0x00006b00ff0477ac */ /* 0x000e280008000a00 */
[----:B------:R-:W-:-:S05]  /*00a0*/  VIADD R3, R0, 0x1800000 ;  /* 0x0180000000037836 */ /* 0x000fca0000000000 */
[----:B------:R-:W-:-:S04]  /*00b0*/  LOP3.LUT R3, R3, 0x7f800000, RZ, 0xc0, !PT ;  /* 0x7f80000003037812 */ /* 0x000fc800078ec0ff */
[----:B------:R-:W-:-:S13]  /*00c0*/  ISETP.GT.U32.AND P0, PT, R3, 0x1ffffff, PT ;  /* 0x01ffffff0300780c */ /* 0x000fda0003f04070 */
[----:B0-----:R-:W-:Y:S05]  /*00d0*/  @P0 BRA `(.L_x_11) ;  /* 0x0000000000100947 */ /* 0x001fea0003800000 */
[----:B------:R-:W-:-:S07]  /*00e0*/  MOV R4, 0x100 ;  /* 0x0000010000047802 */ /* 0x000fce0000000f00 */
[----:B------:R-:W-:Y:S05]  /*00f0*/  CALL.REL.NOINC `($__internal_0_$__cuda_sm20_rcp_rn_f32_slowpath) ;  /* 0x0000000000287944 */ /* 0x000fea0003c00000 */
[----:B------:R-:W-:Y:S01]  /*0100*/  IMAD.MOV.U32 R7, RZ, RZ, R3 ;  /* 0x000000ffff077224 */ /* 0x000fe200078e0003 */
[----:B------:R-:W-:Y:S06]  /*0110*/  BRA `(.L_x_12) ;  /* 0x0000000000107947 */ /* 0x000fec0003800000 */
.L_x_11:
[----:B------:R-:W0:Y:S02]  /*0120*/  MUFU.RCP R7, R0 ;  /* 0x0000000000077308 */ /* 0x000e240000001000 */
[----:B0-----:R-:W-:-:S04]  /*0130*/  FFMA R3, R0, R7, -1 ;  /* 0xbf80000000037423 */ /* 0x001fc80000000007 */
[----:B------:R-:W-:-:S04]  /*0140*/  FADD.FTZ R4, -R3, -RZ ;  /* 0x800000ff03047221 */ /* 0x000fc80000010100 */
[----:B------:R-:W-:-:S07]  /*0150*/  FFMA R7, R7, R4, R7 ;  /* 0x0000000407077223 */ /* 0x000fce0000000007 */
.L_x_12:
[----:B------:R-:W0:Y:S02]  /*0160*/  LDC.64 R4, c[0x0][0x380] ;  /* 0x0000e000ff047b82 */ /* 0x000e240000000a00 */
[----:B0-----:R-:W-:-:S05]  /*0170*/  IMAD.WIDE R2, R2, 0x4, R4 ;  /* 0x0000000402027825 */ /* 0x001fca00078e0204 */
[----:B------:R-:W-:Y:S01]  /*0180*/  STG.E desc[UR4][R2.64], R7 ;  /* 0x0000000702007986 */ /* 0x000fe2000c101904 */
[----:B------:R-:W-:Y:S05]  /*0190*/  EXIT ;  /* 0x000000000000794d */ /* 0x000fea0003800000 */
        .weak           $__internal_0_$__cuda_sm20_rcp_rn_f32_slowpath
        .type           $__internal_0_$__cuda_sm20_rcp_rn_f32_slowpath,@function
        .size           $__internal_0_$__cuda_sm20_rcp_rn_f32_slowpath,(.L_x_103 - $__internal_0_$__cuda_sm20_rcp_rn_f32_slowpath)
$__internal_0_$__cuda_sm20_rcp_rn_f32_slowpath:
[----:B------:R-:W-:-:S05]  /*01a0*/  IMAD.SHL.U32 R3, R0, 0x2, RZ ;  /* 0x0000000200037824 */ /* 0x000fca00078e00ff */
[----:B------:R-:W-:-:S04]  /*01b0*/  SHF.R.U32.HI R3, RZ, 0x18, R3 ;  /* 0x00000018ff037819 */ /* 0x000fc80000011603 */
[----:B------:R-:W-:-:S13]  /*01c0*/  ISETP.NE.U32.AND P0, PT, R3, RZ, PT ;  /* 0x000000ff0300720c */ /* 0x000fda0003f05070 */
[----:B------:R-:W-:Y:S05]  /*01d0*/  @P0 BRA `(.L_x_13) ;  /* 0x00000000002c0947 */ /* 0x000fea0003800000 */
[----:B------:R-:W-:-:S05]  /*01e0*/  IMAD.SHL.U32 R3, R0, 0x2, RZ ;  /* 0x0000000200037824 */ /* 0x000fca00078e00ff */
[----:B------:R-:W-:-:S13]  /*01f0*/  ISETP.NE.AND P0, PT, R3, RZ, PT ;  /* 0x000000ff0300720c */ /* 0x000fda0003f05270 */
[----:B------:R2:W3:Y:S01]  /*0200*/  @!P0 MUFU.RCP R3, R0 ;  /* 0x0000000000038308 */ /* 0x0004e20000001000 */
[----:B------:R-:W-:Y:S05]  /*0210*/  @!P0 BRA `(.L_x_14) ;  /* 0x0000000000a48947 */ /* 0x000fea0003800000 */
[----:B------:R-:W-:-:S04]  /*0220*/  FFMA R5, R0, 1.84467440737095516160e+19, RZ ;  /* 0x5f80000000057823 */ /* 0x000fc800000000ff */
[----:B--2---:R-:W3:Y:S02]  /*0230*/  MUFU.RCP R0, R5 ;  /* 0x0000000500007308 */ /* 0x004ee40000001000 */
[----:B---3--:R-:W-:-:S04]  /*0240*/  FFMA R3, R5, R0, -1 ;  /* 0xbf80000005037423 */ /* 0x008fc80000000000 */
[----:B------:R-:W-:-:S04]  /*0250*/  FADD.FTZ R3, -R3, -RZ ;  /* 0x800000ff03037221 */ /* 0x000fc80000010100 */
[----:B------:R-:W-:-:S04]  /*0260*/  FFMA R0, R0, R3, R0 ;  /* 0x0000000300007223 */ /* 0x000fc80000000000 */
[----:B------:R-:W-:Y:S01]  /*0270*/  FFMA R3, R0, 1.84467440737095516160e+19, RZ ;  /* 0x5f80000000037823 */ /* 0x000fe200000000ff */
[----:B------:R-:W-:Y:S06]  /*0280*/  BRA `(.L_x_14) ;  /* 0x0000000000887947 */ /* 0x000fec0003800000 */
.L_x_13:
[----:B------:R-:W-:-:S05]  /*0290*/  VIADD R5, R3, 0xffffff03 ;  /* 0xffffff0303057836 */ /* 0x000fca0000000000 */
[----:B------:R-:W-:-:S13]  /*02a0*/  ISETP.GT.U32.AND P0, PT, R5, 0x1, PT ;  /* 0x000000010500780c */ /* 0x000fda0003f04070 */
[----:B------:R-:W-:Y:S05]  /*02b0*/  @P0 BRA `(.L_x_15) ;  /* 0x0000000000780947 */ /* 0x000fea0003800000 */
[----:B------:R-:W-:Y:S01]  /*02c0*/  LOP3.LUT R6, R0, 0x7fffff, RZ, 0xc0, !PT ;  /* 0x007fffff00067812 */ /* 0x000fe200078ec0ff */
[----:B------:R-:W-:Y:S02]  /*02d0*/  IMAD.MOV.U32 R10, RZ, RZ, 0x3 ;  /* 0x00000003ff0a7424 */ /* 0x000fe400078e00ff */
[----:B------:R-:W-:Y:S01]  /*02e0*/  VIADD R3, R3, 0xffffff04 ;  /* 0xffffff0403037836 */ /* 0x000fe20000000000 */
[----:B------:R-:W-:Y:S02]  /*02f0*/  LOP3.LUT R6, R6, 0x3f800000, RZ, 0xfc, !PT ;  /* 0x3f80000006067812 */ /* 0x000fe400078efcff */
[----:B------:R-:W-:Y:S02]  /*0300*/  SHF.L.U32 R11, R10, R5, RZ ;  /* 0x000000050a0b7219 */ /* 0x000fe400000006ff */
[----:B------:R-:W0:Y:S02]  /*0310*/  MUFU.RCP R7, R6 ;  /* 0x0000000600077308 */ /* 0x000e240000001000 */
[----:B0-----:R-:W-:-:S04]  /*0320*/  FFMA R8, R6, R7, -1 ;  /* 0xbf80000006087423 */ /* 0x001fc80000000007 */
[----:B------:R-:W-:-:S04]  /*0330*/  FADD.FTZ R8, -R8, -RZ ;  /* 0x800000ff08087221 */ /* 0x000fc80000010100 */
[CCC-:B------:R-:W-:Y:S01]  /*0340*/  FFMA.RM R9, R7.reuse, R8.reuse, R7.reuse ;  /* 0x0000000807097223 */ /* 0x1c0fe20000004007 */
[----:B------:R-:W-:-:S04]  /*0350*/  FFMA.RP R8, R7, R8, R7 ;  /* 0x0000000807087223 */ /* 0x000fc80000008007 */
[C---:B------:R-:W-:Y:S02]  /*0360*/  LOP3.LUT R7, R9.reuse, 0x7fffff, RZ, 0xc0, !PT ;  /* 0x007fffff09077812 */ /* 0x040fe400078ec0ff */
[----:B------:R-:W-:Y:S02]  /*0370*/  FSETP.NEU.FTZ.AND P0, PT, R9, R8, PT ;  /* 0x000000080900720b */ /* 0x000fe40003f1d000 */
[----:B------:R-:W-:Y:S02]  /*0380*/  LOP3.LUT R8, R7, 0x800000, RZ, 0xfc, !PT ;  /* 0x0080000007087812 */ /* 0x000fe400078efcff */
[----:B------:R-:W-:Y:S02]  /*0390*/  SEL R7, RZ, 0xffffffff, !P0 ;  /* 0xffffffffff077807 */ /* 0x000fe40004000000 */
[----:B------:R-:W-:Y:S02]  /*03a0*/  LOP3.LUT R6, R11, R8, RZ, 0xc0, !PT ;  /* 0x000000080b067212 */ /* 0x000fe400078ec0ff */
[----:B------:R-:W-:Y:S01]  /*03b0*/  SHF.R.U32.HI R3, RZ, R3, R8 ;  /* 0x00000003ff037219 */ /* 0x000fe20000011608 */
[----:B------:R-:W-:Y:S01]  /*03c0*/  IMAD.MOV R7, RZ, RZ, -R7 ;  /* 0x000000ffff077224 */ /* 0x000fe200078e0a07 */
[----:B------:R-:W-:-:S04]  /*03d0*/  SHF.R.U32.HI R6, RZ, R5, R6 ;  /* 0x00000005ff067219 */ /* 0x000fc80000011606 */
[----:B------:R-:W-:Y:S02]  /*03e0*/  LOP3.LUT P1, RZ, R7, R5, R8, 0xf8, !PT ;  /* 0x0000000507ff7212 */ /* 0x000fe4000782f808 */
[C---:B------:R-:W-:Y:S02]  /*03f0*/  LOP3.LUT P0, RZ, R6.reuse, 0x1, RZ, 0xc0, !PT ;  /* 0x0000000106ff7812 */ /* 0x040fe4000780c0ff */
[----:B------:R-:W-:-:S04]  /*0400*/  LOP3.LUT P2, RZ, R6, 0x2, RZ, 0xc0, !PT ;  /* 0x0000000206ff7812 */ /* 0x000fc8000784c0ff */
[----:B------:R-:W-:Y:S02]  /*0410*/  PLOP3.LUT P0, PT, P0, P1, P2, 0xe0, 0x0 ;  /* 0x000000000000781c */ /* 0x000fe40000703c20 */
[----:B------:R-:W-:Y:S02]  /*0420*/  LOP3.LUT P1, RZ, R0, 0x7fffff, RZ, 0xc0, !PT ;  /* 0x007fffff00ff7812 */ /* 0x000fe4000782c0ff */
[----:B------:R-:W-:-:S05]  /*0430*/  SEL R5, RZ, 0x1, !P0 ;  /* 0x00000001ff057807 */ /* 0x000fca0004000000 */
[----:B------:R-:W-:-:S05]  /*0440*/  IMAD.MOV R5, RZ, RZ, -R5 ;  /* 0x000000ffff057224 */ /* 0x000fca00078e0a05 */
[----:B------:R-:W-:-:S13]  /*0450*/  ISETP.GE.AND P0, PT, R5, RZ, PT ;  /* 0x000000ff0500720c */ /* 0x000fda0003f06270 */
[----:B------:R-:W-:-:S04]  /*0460*/  @!P0 VIADD R3, R3, 0x1 ;  /* 0x0000000103038836 */ /* 0x000fc80000000000 */
[----:B------:R-:W-:-:S05]  /*0470*/  @!P1 IMAD.SHL.U32 R3, R3, 0x2, RZ ;  /* 0x0000000203039824 */ /* 0x000fca00078e00ff */
[----:B------:R-:W-:Y:S01]  /*0480*/  LOP3.LUT R3, R3, 0x80000000, R0, 0xf8, !PT ;  /* 0x8000000003037812 */ /* 0x000fe200078ef800 */
[----:B------:R-:W-:Y:S06]  /*0490*/  BRA `(.L_x_14) ;  /* 0x0000000000047947 */ /* 0x000fec0003800000 */
.L_x_15:
[----:B------:R0:W1:Y:S02]  /*04a0*/  MUFU.RCP R3, R0 ;  /* 0x0000000000037308 */ /* 0x0000640000001000 */
.L_x_14:
[----:B------:R-:W-:-:S04]  /*04b0*/  IMAD.MOV.U32 R5, RZ, RZ, 0x0 ;  /* 0x00000000ff057424 */ /* 0x000fc800078e00ff */
[----:B0123--:R-:W-:Y:S05]  /*04c0*/  RET.REL.NODEC R4 `(_Z15initialize_rankPfi) ;  /* 0xfffffff804cc7950 */ /* 0x00ffea0003c3ffff */
.L_x_16:
        /* <DEDUP_REMOVED lines=11> */
.L_x_103:


//--------------------- .text._Z17manage_adj_matrixPfi --------------------------
	.section	.text._Z17manage_adj_matrixPfi,"ax",@progbits
	.align	128
        .global         _Z17manage_adj_matrixPfi
        .type           _Z17manage_adj_matrixPfi,@function
        .size           _Z17manage_adj_matrixPfi,(.L_x_105 - _Z17manage_adj_matrixPfi)
        .other          _Z17manage_adj_matrixPfi,@"STO_CUDA_ENTRY STV_DEFAULT"
_Z17manage_adj_matrixPfi:
.text._Z17manage_adj_matrixPfi:
[----:B------:R-:W-:Y:S01]  /*0000*/  LDC R1, c[0x0][0x37c] ;  /* 0x0000df00ff017b82 */ /* 0x000fe20000000800 */
[----:B------:R-:W0:Y:S07]  /*0010*/  S2R R9, SR_TID.X ;  /* 0x0000000000097919 */ /* 0x000e2e0000002100 */
[----:B------:R-:W1:Y:S01]  /*0020*/  S2UR UR4, SR_CTAID.X ;  /* 0x00000000000479c3 */ /* 0x000e620000002500 */
[----:B------:R-:W1:Y:S01]  /*0030*/  LDCU UR5, c[0x0][0x360] ;  /* 0x00006c00ff0577ac */ /* 0x000e620008000800 */
[----:B------:R-:W2:Y:S02]  /*0040*/  LDCU UR6, c[0x0][0x388] ;  /* 0x00007100ff0677ac */ /* 0x000ea40008000800 */
[----:B--2---:R-:W-:Y:S01]  /*0050*/  MOV R5, UR6 ;  /* 0x0000000600057c02 */ /* 0x004fe20008000f00 */
[----:B-1----:R-:W-:-:S06]  /*0060*/  UIMAD UR4, UR4, UR5, URZ ;  /* 0x00000005040472a4 */ /* 0x002fcc000f8e02ff */
[----:B0-----:R-:W-:-:S04]  /*0070*/  IADD3 R4, PT, PT, R9, UR4, RZ ;  /* 0x0000000409047c10 */ /* 0x001fc8000fffe0ff */
[----:B------:R-:W-:-:S13]  /*0080*/  ISETP.GE.AND P0, PT, R4, R5, PT ;  /* 0x000000050400720c */ /* 0x000fda0003f06270 */
[----:B------:R-:W-:Y:S05]  /*0090*/  @P0 EXIT ;  /* 0x000000000000094d */ /* 0x000fea0003800000 */
[----:B------:R-:W-:Y:S01]  /*00a0*/  ISETP.GE.AND P0, PT, R5, 0x1, PT ;  /* 0x000000010500780c */ /* 0x000fe20003f06270 */
[----:B------:R-:W0:Y:S01]  /*00b0*/  LDCU.64 UR6, c[0x0][0x358] ;  /* 0x00006b00ff0677ac */ /* 0x000e220008000a00 */
[----:B------:R-:W-:-:S11]  /*00c0*/  HFMA2 R3, -RZ, RZ, 0, 0 ;  /* 0x00000000ff037431 */ /* 0x000fd600000001ff */
[----:B------:R-:W-:Y:S05]  /*00d0*/  @!P0 BRA `(.L_x_17) ;  /* 0x0000000800008947 */ /* 0x000fea0003800000 */
[C---:B------:R-:W-:Y:S02]  /*00e0*/  IADD3 R0, PT, PT, R5.reuse, -0x1, RZ ;  /* 0xffffffff05007810 */ /* 0x040fe40007ffe0ff */
[----:B------:R-:W-:Y:S02]  /*00f0*/  LOP3.LUT R2, R5, 0xf, RZ, 0xc0, !PT ;  /* 0x0000000f05027812 */ /* 0x000fe400078ec0ff */
[----:B------:R-:W-:Y:S02]  /*0100*/  ISETP.GE.U32.AND P0, PT, R0, 0xf, PT ;  /* 0x0000000f0000780c */ /* 0x000fe40003f06070 */
[----:B------:R-:W-:Y:S02]  /*0110*/  ISETP.NE.AND P1, PT, R2, RZ, PT ;  /* 0x000000ff0200720c */ /* 0x000fe40003f25270 */
[----:B------:R-:W-:Y:S02]  /*0120*/  MOV R3, RZ ;  /* 0x000000ff00037202 */ /* 0x000fe40000000f00 */
[----:B------:R-:W-:-:S07]  /*0130*/  MOV R6, RZ ;  /* 0x000000ff00067202 */ /* 0x000fce0000000f00 */
[----:B------:R-:W-:Y:S05]  /*0140*/  @!P0 BRA `(.L_x_18) ;  /* 0x0000000000e88947 */ /* 0x000fea0003800000 */
[----:B------:R-:W-:Y:S02]  /*0150*/  LOP3.LUT R6, R5, 0x7ffffff0, RZ, 0xc0, !PT ;  /* 0x7ffffff005067812 */ /* 0x000fe400078ec0ff */
[----:B------:R-:W-:Y:S02]  /*0160*/  MOV R3, RZ ;  /* 0x000000ff00037202 */ /* 0x000fe40000000f00 */
[----:B------:R-:W-:Y:S02]  /*0170*/  MOV R8, R4 ;  /* 0x0000000400087202 */ /* 0x000fe40000000f00 */
[----:B------:R-:W-:-:S07]  /*0180*/  IADD3 R7, PT, PT, -R6, RZ, RZ ;  /* 0x000000ff06077210 */ /* 0x000fce0007ffe1ff */
.L_x_19:
[----:B------:R-:W1:Y:S08]  /*0190*/  LDC.64 R14, c[0x0][0x380] ;  /* 0x0000e000ff0e7b82 */ /* 0x000e700000000a00 */
[----:B------:R-:W2:Y:S01]  /*01a0*/  LDC R5, c[0x0][0x388] ;  /* 0x0000e200ff057b82 */ /* 0x000ea20000000800 */
[----:B-1----:R-:W-:-:S05]  /*01b0*/  IMAD.WIDE R14, R8, 0x4, R14 ;  /* 0x00000004080e7825 */ /* 0x002fca00078e020e */
[----:B0-----:R-:W3:Y:S01]  /*01c0*/  LDG.E R0, desc[UR6][R14.64] ;  /* 0x000000060e007981 */ /* 0x001ee2000c1e1900 */
[----:B--2---:R-:W-:-:S04]  /*01d0*/  IMAD.WIDE.U32 R28, R5, 0x4, R14 ;  /* 0x00000004051c7825 */ /* 0x004fc800078e000e */
[C---:B------:R-:W-:Y:S02]  /*01e0*/  IMAD.WIDE.U32 R12, R5.reuse, 0x4, R28 ;  /* 0x00000004050c7825 */ /* 0x040fe400078e001c */
[----:B------:R-:W2:Y:S02]  /*01f0*/  LDG.E R28, desc[UR6][R28.64] ;  /* 0x000000061c1c7981 */ /* 0x000ea4000c1e1900 */
[C---:B------:R-:W-:Y:S02]  /*0200*/  IMAD.WIDE.U32 R20, R5.reuse, 0x4, R12 ;  /* 0x0000000405147825 */ /* 0x040fe400078e000c */
[----:B------:R0:W4:Y:S04]  /*0210*/  LDG.E R27, desc[UR6][R12.64] ;  /* 0x000000060c1b7981 */ /* 0x000128000c1e1900 */
[----:B------:R-:W5:Y:S01]  /*0220*/  LDG.E R26, desc[UR6][R20.64] ;  /* 0x00000006141a7981 */ /* 0x000f62000c1e1900 */
[----:B------:R-:W-:-:S05]  /*0230*/  IMAD.WIDE.U32 R24, R5, 0x4, R20 ;  /* 0x0000000405187825 */ /* 0x000fca00078e0014 */
[----:B------:R-:W5:Y:S01]  /*0240*/  LDG.E R23, desc[UR6][R24.64] ;  /* 0x0000000618177981 */ /* 0x000f62000c1e1900 */
[----:B------:R-:W-:-:S05]  /*0250*/  IMAD.WIDE.U32 R16, R5, 0x4, R24 ;  /* 0x0000000405107825 */ /* 0x000fca00078e0018 */
[----:B------:R1:W5:Y:S01]  /*0260*/  LDG.E R22, desc[UR6][R16.64] ;  /* 0x0000000610167981 */ /* 0x000362000c1e1900 */
[----:B------:R-:W-:-:S04]  /*0270*/  IMAD.WIDE.U32 R10, R5, 0x4, R16 ;  /* 0x00000004050a7825 */ /* 0x000fc800078e0010 */
[C---:B------:R-:W-:Y:S02]  /*0280*/  IMAD.WIDE.U32 R18, R5.reuse, 0x4, R10 ;  /* 0x0000000405127825 */ /* 0x040fe400078e000a */
[----:B------:R-:W5:Y:S02]  /*0290*/  LDG.E R11, desc[UR6][R10.64] ;  /* 0x000000060a0b7981 */ /* 0x000f64000c1e1900 */
[----:B0-----:R-:W-:-:S05]  /*02a0*/  IMAD.WIDE.U32 R12, R5, 0x4, R18 ;  /* 0x00000004050c7825 */ /* 0x001fca00078e0012 */
[----:B------:R-:W5:Y:S01]  /*02b0*/  LDG.E R29, desc[UR6][R12.64] ;  /* 0x000000060c1d7981 */ /* 0x000f62000c1e1900 */
[----:B------:R-:W-:-:S03]  /*02c0*/  IMAD.WIDE.U32 R14, R5, 0x4, R12 ;  /* 0x00000004050e7825 */ /* 0x000fc600078e000c */
[----:B------:R0:W5:Y:S01]  /*02d0*/  LDG.E R10, desc[UR6][R18.64] ;  /* 0x00000006120a7981 */ /* 0x000162000c1e1900 */
[----:B-1----:R-:W-:-:S03]  /*02e0*/  IMAD.WIDE.U32 R16, R5, 0x4, R14 ;  /* 0x0000000405107825 */ /* 0x002fc600078e000e */
[----:B------:R-:W5:Y:S01]  /*02f0*/  LDG.E R14, desc[UR6][R14.64] ;  /* 0x000000060e0e7981 */ /* 0x000f62000c1e1900 */
[----:B0-----:R-:W-:-:S03]  /*0300*/  IMAD.WIDE.U32 R18, R5, 0x4, R16 ;  /* 0x0000000405127825 */ /* 0x001fc600078e0010 */
[----:B------:R0:W5:Y:S01]  /*0310*/  LDG.E R15, desc[UR6][R16.64] ;  /* 0x00000006100f7981 */ /* 0x000162000c1e1900 */
[----:B------:R-:W-:-:S03]  /*0320*/  IMAD.WIDE.U32 R20, R5, 0x4, R18 ;  /* 0x0000000405147825 */ /* 0x000fc600078e0012 */
[----:B------:R-:W5:Y:S01]  /*0330*/  LDG.E R18, desc[UR6][R18.64] ;  /* 0x0000000612127981 */ /* 0x000f62000c1e1900 */
[----:B------:R-:W-:-:S03]  /*0340*/  IMAD.WIDE.U32 R24, R5, 0x4, R20 ;  /* 0x0000000405187825 */ /* 0x000fc600078e0014 */
[----:B------:R-:W5:Y:S01]  /*0350*/  LDG.E R20, desc[UR6][R20.64] ;  /* 0x0000000614147981 */ /* 0x000f62000c1e1900 */
[----:B------:R-:W-:-:S03]  /*0360*/  IMAD.WIDE.U32 R12, R5, 0x4, R24 ;  /* 0x00000004050c7825 */ /* 0x000fc600078e0018 */
[----:B------:R-:W5:Y:S01]  /*0370*/  LDG.E R24, desc[UR6][R24.64] ;  /* 0x0000000618187981 */ /* 0x000f62000c1e1900 */
[----:B0-----:R-:W-:-:S03]  /*0380*/  IMAD.WIDE.U32 R16, R5, 0x4, R12 ;  /* 0x0000000405107825 */ /* 0x001fc600078e000c */
[----:B------:R-:W5:Y:S04]  /*0390*/  LDG.E R19, desc[UR6][R12.64] ;  /* 0x000000060c137981 */ /* 0x000f68000c1e1900 */
[----:B------:R-:W5:Y:S01]  /*03a0*/  LDG.E R16, desc[UR6][R16.64] ;  /* 0x0000000610107981 */ /* 0x000f62000c1e1900 */
[----:B------:R-:W-:-:S04]  /*03b0*/  IADD3 R7, PT, PT, R7, 0x10, RZ ;  /* 0x0000001007077810 */ /* 0x000fc80007ffe0ff */
[----:B------:R-:W-:Y:S02]  /*03c0*/  ISETP.NE.AND P0, PT, R7, RZ, PT ;  /* 0x000000ff0700720c */ /* 0x000fe40003f05270 */
[----:B------:R-:W-:Y:S01]  /*03d0*/  LEA R8, R5, R8, 0x4 ;  /* 0x0000000805087211 */ /* 0x000fe200078e20ff */
[----:B---3--:R-:W-:-:S04]  /*03e0*/  FADD R3, R0, R3 ;  /* 0x0000000300037221 */ /* 0x008fc80000000000 */
[----:B--2---:R-:W-:-:S04]  /*03f0*/  FADD R28, R3, R28 ;  /* 0x0000001c031c7221 */ /* 0x004fc80000000000 */
[----:B----4-:R-:W-:-:S04]  /*0400*/  FADD R27, R28, R27 ;  /* 0x0000001b1c1b7221 */ /* 0x010fc80000000000 */
[----:B-----5:R-:W-:-:S04]  /*0410*/  FADD R26, R27, R26 ;  /* 0x0000001a1b1a7221 */ /* 0x020fc80000000000 */
[----:B------:R-:W-:-:S04]  /*0420*/  FADD R23, R26, R23 ;  /* 0x000000171a177221 */ /* 0x000fc80000000000 */
        /* <DEDUP_REMOVED lines=10> */
[----:B------:R-:W-:Y:S01]  /*04d0*/  FADD R3, R19, R16 ;  /* 0x0000001013037221 */ /* 0x000fe20000000000 */
[----:B------:R-:W-:Y:S06]  /*04e0*/  @P0 BRA `(.L_x_19) ;  /* 0xfffffffc00280947 */ /* 0x000fec000383ffff */
.L_x_18:
[----:B------:R-:W-:Y:S05]  /*04f0*/  @!P1 BRA `(.L_x_17) ;  /* 0x0000000000f89947 */ /* 0x000fea0003800000 */
[----:B------:R-:W-:Y:S02]  /*0500*/  ISETP.GE.U32.AND P0, PT, R2, 0x8, PT ;  /* 0x000000080200780c */ /* 0x000fe40003f06070 */
[----:B------:R-:W-:-:S04]  /*0510*/  LOP3.LUT R0, R5, 0x7, RZ, 0xc0, !PT ;  /* 0x0000000705007812 */ /* 0x000fc800078ec0ff */
[----:B------:R-:W-:-:S07]  /*0520*/  ISETP.NE.AND P1, PT, R0, RZ, PT ;  /* 0x000000ff0000720c */ /* 0x000fce0003f25270 */
[----:B------:R-:W-:Y:S06]  /*0530*/  @!P0 BRA `(.L_x_20) ;  /* 0x00000000006c8947 */ /* 0x000fec0003800000 */
[----:B------:R-:W1:Y:S01]  /*0540*/  LDC.64 R18, c[0x0][0x380] ;  /* 0x0000e000ff127b82 */ /* 0x000e620000000a00 */
[----:B------:R-:W-:-:S04]  /*0550*/  IMAD R7, R6, R5, R4 ;  /* 0x0000000506077224 */ /* 0x000fc800078e0204 */
[----:B-1----:R-:W-:-:S04]  /*0560*/  IMAD.WIDE R18, R7, 0x4, R18 ;  /* 0x0000000407127825 */ /* 0x002fc800078e0212 */
[C---:B------:R-:W-:Y:S02]  /*0570*/  IMAD.WIDE.U32 R20, R5.reuse, 0x4, R18 ;  /* 0x0000000405147825 */ /* 0x040fe400078e0012 */
[----:B0-----:R-:W2:Y:S02]  /*0580*/  LDG.E R18, desc[UR6][R18.64] ;  /* 0x0000000612127981 */ /* 0x001ea4000c1e1900 */
[C---:B------:R-:W-:Y:S02]  /*0590*/  IMAD.WIDE.U32 R22, R5.reuse, 0x4, R20 ;  /* 0x0000000405167825 */ /* 0x040fe400078e0014 */
[----:B------:R-:W3:Y:S02]  /*05a0*/  LDG.E R21, desc[UR6][R20.64] ;  /* 0x0000000614157981 */ /* 0x000ee4000c1e1900 */
[C---:B------:R-:W-:Y:S02]  /*05b0*/  IMAD.WIDE.U32 R10, R5.reuse, 0x4, R22 ;  /* 0x00000004050a7825 */ /* 0x040fe400078e0016 */
[----:B------:R-:W4:Y:S02]  /*05c0*/  LDG.E R23, desc[UR6][R22.64] ;  /* 0x0000000616177981 */ /* 0x000f24000c1e1900 */
[----:B------:R-:W-:-:S02]  /*05d0*/  IMAD.WIDE.U32 R24, R5, 0x4, R10 ;  /* 0x0000000405187825 */ /* 0x000fc400078e000a */
[----:B------:R-:W5:Y:S02]  /*05e0*/  LDG.E R11, desc[UR6][R10.64] ;  /* 0x000000060a0b7981 */ /* 0x000f64000c1e1900 */
[C---:B------:R-:W-:Y:S02]  /*05f0*/  IMAD.WIDE.U32 R12, R5.reuse, 0x4, R24 ;  /* 0x00000004050c7825 */ /* 0x040fe400078e0018 */
[----:B------:R-:W5:Y:S02]  /*0600*/  LDG.E R25, desc[UR6][R24.64] ;  /* 0x0000000618197981 */ /* 0x000f64000c1e1900 */
[C---:B------:R-:W-:Y:S02]  /*0610*/  IMAD.WIDE.U32 R14, R5.reuse, 0x4, R12 ;  /* 0x00000004050e7825 */ /* 0x040fe400078e000c */
[----:B------:R-:W5:Y:S02]  /*0620*/  LDG.E R13, desc[UR6][R12.64] ;  /* 0x000000060c0d7981 */ /* 0x000f64000c1e1900 */
[----:B------:R-:W-:-:S02]  /*0630*/  IMAD.WIDE.U32 R16, R5, 0x4, R14 ;  /* 0x0000000405107825 */ /* 0x000fc400078e000e */
[----:B------:R-:W5:Y:S04]  /*0640*/  LDG.E R15, desc[UR6][R14.64] ;  /* 0x000000060e0f7981 */ /* 0x000f68000c1e1900 */
[----:B------:R-:W5:Y:S01]  /*0650*/  LDG.E R17, desc[UR6][R16.64] ;  /* 0x0000000610117981 */ /* 0x000f62000c1e1900 */
[----:B------:R-:W-:Y:S01]  /*0660*/  IADD3 R6, PT, PT, R6, 0x8, RZ ;  /* 0x0000000806067810 */ /* 0x000fe20007ffe0ff */
[----:B--2---:R-:W-:-:S04]  /*0670*/  FADD R18, R3, R18 ;  /* 0x0000001203127221 */ /* 0x004fc80000000000 */
[----:B---3--:R-:W-:-:S04]  /*0680*/  FADD R18, R18, R21 ;  /* 0x0000001512127221 */ /* 0x008fc80000000000 */
[----:B----4-:R-:W-:-:S04]  /*0690*/  FADD R18, R18, R23 ;  /* 0x0000001712127221 */ /* 0x010fc80000000000 */
[----:B-----5:R-:W-:-:S04]  /*06a0*/  FADD R18, R18, R11 ;  /* 0x0000000b12127221 */ /* 0x020fc80000000000 */
[----:B------:R-:W-:-:S04]  /*06b0*/  FADD R18, R18, R25 ;  /* 0x0000001912127221 */ /* 0x000fc80000000000 */
[----:B------:R-:W-:-:S04]  /*06c0*/  FADD R18, R18, R13 ;  /* 0x0000000d12127221 */ /* 0x000fc80000000000 */
[----:B------:R-:W-:-:S04]  /*06d0*/  FADD R18, R18, R15 ;  /* 0x0000000f12127221 */ /* 0x000fc80000000000 */
[----:B------:R-:W-:-:S07]  /*06e0*/  FADD R3, R18, R17 ;  /* 0x0000001112037221 */ /* 0x000fce0000000000 */
.L_x_20:
        /* <DEDUP_REMOVED lines=12> */
[----:B------:R-:W-:Y:S02]  /*07b0*/  IMAD.WIDE.U32 R16, R5, 0x4, R14 ;  /* 0x0000000405107825 */ /* 0x000fe400078e000e */
[----:B------:R-:W4:Y:S04]  /*07c0*/  LDG.E R14, desc[UR6][R14.64] ;  /* 0x000000060e0e7981 */ /* 0x000f28000c1e1900 */
[----:B------:R-:W5:Y:S01]  /*07d0*/  LDG.E R16, desc[UR6][R16.64] ;  /* 0x0000000610107981 */ /* 0x000f62000c1e1900 */
[----:B------:R-:W-:Y:S01]  /*07e0*/  IADD3 R6, PT, PT, R6, 0x4, RZ ;  /* 0x0000000406067810 */ /* 0x000fe20007ffe0ff */
[----:B--2---:R-:W-:-:S04]  /*07f0*/  FADD R3, R3, R10 ;  /* 0x0000000a03037221 */ /* 0x004fc80000000000 */
[----:B---3--:R-:W-:-:S04]  /*0800*/  FADD R3, R3, R12 ;  /* 0x0000000c03037221 */ /* 0x008fc80000000000 */
[----:B----4-:R-:W-:-:S04]  /*0810*/  FADD R3, R3, R14 ;  /* 0x0000000e03037221 */ /* 0x010fc80000000000 */
[----:B-----5:R-:W-:-:S07]  /*0820*/  FADD R3, R3, R16 ;  /* 0x0000001003037221 */ /* 0x020fce0000000000 */
.L_x_21:
[----:B------:R-:W-:Y:S05]  /*0830*/  @!P1 BRA `(.L_x_17) ;  /* 0x0000000000289947 */ /* 0x000fea0003800000 */
[----:B------:R-:W1:Y:S01]  /*0840*/  LDC.64 R10, c[0x0][0x380] ;  /* 0x0000e000ff0a7b82 */ /* 0x000e620000000a00 */
[----:B------:R-:W-:Y:S01]  /*0850*/  IMAD R0, R6, R5, R4 ;  /* 0x0000000506007224 */ /* 0x000fe200078e0204 */
[----:B------:R-:W-:-:S07]  /*0860*/  IADD3 R2, PT, PT, -R2, RZ, RZ ;  /* 0x000000ff02027210 */ /* 0x000fce0007ffe1ff */
.L_x_22:
[----:B-1----:R-:W-:-:S06]  /*0870*/  IMAD.WIDE R6, R0, 0x4, R10 ;  /* 0x0000000400067825 */ /* 0x002fcc00078e020a */
[----:B0-----:R-:W2:Y:S01]  /*0880*/  LDG.E R6, desc[UR6][R6.64] ;  /* 0x0000000606067981 */ /* 0x001ea2000c1e1900 */
[----:B------:R-:W-:Y:S02]  /*0890*/  IADD3 R2, PT, PT, R2, 0x1, RZ ;  /* 0x0000000102027810 */ /* 0x000fe40007ffe0ff */
[----:B------:R-:W-:Y:S02]  /*08a0*/  IADD3 R0, PT, PT, R0, R5, RZ ;  /* 0x0000000500007210 */ /* 0x000fe40007ffe0ff */
[----:B------:R-:W-:Y:S01]  /*08b0*/  ISETP.NE.AND P0, PT, R2, RZ, PT ;  /* 0x000000ff0200720c */ /* 0x000fe20003f05270 */
[----:B--2---:R-:W-:-:S12]  /*08c0*/  FADD R3, R6, R3 ;  /* 0x0000000306037221 */ /* 0x004fd80000000000 */
[----:B------:R-:W-:Y:S05]  /*08d0*/  @P0 BRA `(.L_x_22) ;  /* 0xfffffffc00e40947 */ /* 0x000fea000383ffff */
.L_x_17:
[----:B------:R-:W-:-:S13]  /*08e0*/  ISETP.GE.AND P0, PT, R5, 0x1, PT ;  /* 0x000000010500780c */ /* 0x000fda0003f06270 */
[----:B0-----:R-:W-:Y:S05]  /*08f0*/  @!P0 EXIT ;  /* 0x000000000000894d */ /* 0x001fea0003800000 */
[----:B------:R-:W-:-:S04]  /*0900*/  I2FP.F32.U32 R0, R5 ;  /* 0x0000000500007245 */ /* 0x000fc80000201000 */
[----:B------:R-:W-:-:S04]  /*0910*/  IADD3 R2, PT, PT, R0, 0x1800000, RZ ;  /* 0x0180000000027810 */ /* 0x000fc80007ffe0ff */
[----:B------:R-:W-:-:S04]  /*0920*/  LOP3.LUT R2, R2, 0x7f800000, RZ, 0xc0, !PT ;  /* 0x7f80000002027812 */ /* 0x000fc800078ec0ff */
[----:B------:R-:W-:-:S13]  /*0930*/  ISETP.GT.U32.AND P0, PT, R2, 0x1ffffff, PT ;  /* 0x01ffffff0200780c */ /* 0x000fda0003f04070 */
[----:B------:R-:W-:Y:S05]  /*0940*/  @P0 BRA `(.L_x_23) ;  /* 0x00000000000c0947 */ /* 0x000fea0003800000 */
[----:B------:R-:W-:-:S07]  /*0950*/  MOV R2, 0x970 ;  /* 0x0000097000027802 */ /* 0x000fce0000000f00 */
[----:B------:R-:W-:Y:S05]  /*0960*/  CALL.REL.NOINC `($__internal_1_$__cuda_sm20_rcp_rn_f32_slowpath) ;  /* 0x0000001800b87944 */ /* 0x000fea0003c00000 */
[----:B------:R-:W-:Y:S05]  /*0970*/  BRA `(.L_x_24) ;  /* 0x0000000000107947 */ /* 0x000fea0003800000 */
.L_x_23:
[----:B------:R-:W0:Y:S02]  /*0980*/  MUFU.RCP R5, R0 ;  /* 0x0000000000057308 */ /* 0x000e240000001000 */
[----:B0-----:R-:W-:-:S04]  /*0990*/  FFMA R2, R0, R5, -1 ;  /* 0xbf80000000027423 */ /* 0x001fc80000000005 */
[----:B------:R-:W-:-:S04]  /*09a0*/  FADD.FTZ R2, -R2, -RZ ;  /* 0x800000ff02027221 */ /* 0x000fc80000010100 */
[----:B------:R-:W-:-:S07]  /*09b0*/  FFMA R5, R5, R2, R5 ;  /* 0x0000000205057223 */ /* 0x000fce0000000005 */
.L_x_24:
[----:B------:R-:W0:Y:S01]  /*09c0*/  LDCU UR5, c[0x0][0x388] ;  /* 0x00007100ff0577ac */ /* 0x000e220008000800 */
[----:B------:R-:W-:Y:S01]  /*09d0*/  HFMA2 R7, -RZ, RZ, 0, 0 ;  /* 0x00000000ff077431 */ /* 0x000fe200000001ff */
[----:B0-----:R-:W-:-:S04]  /*09e0*/  MOV R17, UR5 ;  /* 0x0000000500117c02 */ /* 0x001fc80008000f00 */
[C---:B------:R-:W-:Y:S02]  /*09f0*/  IADD3 R0, PT, PT, R17.reuse, -0x1, RZ ;  /* 0xffffffff11007810 */ /* 0x040fe40007ffe0ff */
[----:B------:R-:W-:Y:S02]  /*0a00*/  LOP3.LUT R6, R17, 0x7, RZ, 0xc0, !PT ;  /* 0x0000000711067812 */ /* 0x000fe400078ec0ff */
[----:B------:R-:W-:-:S13]  /*0a10*/  ISETP.GE.U32.AND P0, PT, R0, 0x7, PT ;  /* 0x000000070000780c */ /* 0x000fda0003f06070 */
[----:B------:R-:W-:Y:S05]  /*0a20*/  @!P0 BRA `(.L_x_25) ;  /* 0x0000000c00408947 */ /* 0x000fea0003800000 */
[----:B------:R-:W0:Y:S01]  /*0a30*/  LDC R8, c[0x0][0x388] ;  /* 0x0000e200ff087b82 */ /* 0x000e220000000800 */
[C---:B------:R-:W-:Y:S01]  /*0a40*/  LOP3.LUT R7, R17.reuse, 0x7ffffff8, RZ, 0xc0, !PT ;  /* 0x7ffffff811077812 */ /* 0x040fe200078ec0ff */
[C-C-:B------:R-:W-:Y:S01]  /*0a50*/  IMAD R10, R17.reuse, 0x7, R4.reuse ;  /* 0x00000007110a7824 */ /* 0x140fe200078e0204 */
[C---:B------:R-:W-:Y:S01]  /*0a60*/  IADD3 R9, PT, PT, R17.reuse, UR4, R9 ;  /* 0x0000000411097c10 */ /* 0x040fe2000fffe009 */
[C-C-:B------:R-:W-:Y:S01]  /*0a70*/  IMAD R11, R17.reuse, 0x6, R4.reuse ;  /* 0x00000006110b7824 */ /* 0x140fe200078e0204 */
[CC--:B------:R-:W-:Y:S01]  /*0a80*/  LEA R13, R17.reuse, R4.reuse, 0x2 ;  /* 0x00000004110d7211 */ /* 0x0c0fe200078e10ff */
[C-C-:B------:R-:W-:Y:S01]  /*0a90*/  IMAD R12, R17.reuse, 0x5, R4.reuse ;  /* 0x00000005110c7824 */ /* 0x140fe200078e0204 */
[CC--:B------:R-:W-:Y:S01]  /*0aa0*/  LEA R21, R17.reuse, R4.reuse, 0x1 ;  /* 0x0000000411157211 */ /* 0x0c0fe200078e08ff */
[----:B------:R-:W1:Y:S01]  /*0ab0*/  LDC.64 R14, c[0x0][0x380] ;  /* 0x0000e000ff0e7b82 */ /* 0x000e620000000a00 */
[----:B------:R-:W-:Y:S01]  /*0ac0*/  IMAD R19, R17, 0x3, R4 ;  /* 0x0000000311137824 */ /* 0x000fe200078e0204 */
[----:B------:R-:W-:-:S02]  /*0ad0*/  MOV R23, R4 ;  /* 0x0000000400177202 */ /* 0x000fc40000000f00 */
[----:B------:R-:W-:-:S07]  /*0ae0*/  IADD3 R18, PT, PT, -R7, RZ, RZ ;  /* 0x000000ff07127210 */ /* 0x000fce0007ffe1ff */
.L_x_59:
[----:B------:R-:W-:Y:S01]  /*0af0*/  FSETP.NEU.AND P0, PT, R3, RZ, PT ;  /* 0x000000ff0300720b */ /* 0x000fe20003f0d000 */
[----:B------:R-:W-:-:S12]  /*0b00*/  BSSY.RECONVERGENT B2, `(.L_x_26) ;  /* 0x0000015000027945 */ /* 0x000fd80003800200 */
[----:B------:R-:W-:Y:S05]  /*0b10*/  @!P0 BRA `(.L_x_27) ;  /* 0x0000000000448947 */ /* 0x000fea0003800000 */
[----:B-1----:R-:W-:-:S05]  /*0b20*/  IMAD.WIDE R16, R23, 0x4, R14 ;  /* 0x0000000417107825 */ /* 0x002fca00078e020e */
[----:B------:R-:W2:Y:S01]  /*0b30*/  LDG.E R0, desc[UR6][R16.64] ;  /* 0x0000000610007981 */ /* 0x000ea2000c1e1900 */
[----:B------:R-:W1:Y:S01]  /*0b40*/  MUFU.RCP R2, R3 ;  /* 0x0000000300027308 */ /* 0x000e620000001000 */
[----:B------:R-:W-:Y:S01]  /*0b50*/  BSSY.RECONVERGENT B3, `(.L_x_28) ;  /* 0x000000b000037945 */ /* 0x000fe20003800200 */
[----:B-1----:R-:W-:-:S04]  /*0b60*/  FFMA R25, R2, -R3, 1 ;  /* 0x3f80000002197423 */ /* 0x002fc80000000803 */
[----:B------:R-:W-:Y:S02]  /*0b70*/  FFMA R25, R2, R25, R2 ;  /* 0x0000001902197223 */ /* 0x000fe40000000002 */
[----:B--2---:R-:W1:Y:S02]  /*0b80*/  FCHK P0, R0, R3 ;  /* 0x0000000300007302 */ /* 0x004e640000000000 */
[----:B------:R-:W-:-:S04]  /*0b90*/  FFMA R2, R0, R25, RZ ;  /* 0x0000001900027223 */ /* 0x000fc800000000ff */
[----:B------:R-:W-:-:S04]  /*0ba0*/  FFMA R20, R2, -R3, R0 ;  /* 0x8000000302147223 */ /* 0x000fc80000000000 */
[----:B------:R-:W-:Y:S01]  /*0bb0*/  FFMA R25, R25, R20, R2 ;  /* 0x0000001419197223 */ /* 0x000fe20000000002 */
[----:B-1----:R-:W-:Y:S06]  /*0bc0*/  @!P0 BRA `(.L_x_29) ;  /* 0x00000000000c8947 */ /* 0x002fec0003800000 */
[----:B------:R-:W-:-:S07]  /*0bd0*/  MOV R2, 0xbf0 ;  /* 0x00000bf000027802 */ /* 0x000fce0000000f00 */
[----:B0-----:R-:W-:Y:S05]  /*0be0*/  CALL.REL.NOINC `($__internal_2_$__cuda_sm3x_div_rn_noftz_f32_slowpath) ;  /* 0x0000001800e87944 */ /* 0x001fea0003c00000 */
[----:B------:R-:W-:-:S07]  /*0bf0*/  MOV R25, R0 ;  /* 0x0000000000197202 */ /* 0x000fce0000000f00 */
.L_x_29:
[----:B------:R-:W-:Y:S05]  /*0c00*/  BSYNC.RECONVERGENT B3 ;  /* 0x0000000000037941 */ /* 0x000fea0003800200 */
.L_x_28:
[----:B------:R1:W-:Y:S01]  /*0c10*/  STG.E desc[UR6][R16.64], R25 ;  /* 0x0000001910007986 */ /* 0x0003e2000c101906 */
[----:B------:R-:W-:Y:S05]  /*0c20*/  BRA `(.L_x_30) ;  /* 0x0000000000087947 */ /* 0x000fea0003800000 */
.L_x_27:
[----:B-1----:R-:W-:-:S05]  /*0c30*/  IMAD.WIDE R16, R23, 0x4, R14 ;  /* 0x0000000417107825 */ /* 0x002fca00078e020e */
[----:B------:R2:W-:Y:S02]  /*0c40*/  STG.E desc[UR6][R16.64], R5 ;  /* 0x0000000510007986 */ /* 0x0005e4000c101906 */
.L_x_30:
[----:B------:R-:W-:Y:S05]  /*0c50*/  BSYNC.RECONVERGENT B2 ;  /* 0x0000000000027941 */ /* 0x000fea0003800200 */
.L_x_26:
[----:B------:R-:W-:Y:S01]  /*0c60*/  FSETP.NEU.AND P0, PT, R3, RZ, PT ;  /* 0x000000ff0300720b */ /* 0x000fe20003f0d000 */
[----:B------:R-:W-:-:S12]  /*0c70*/  BSSY.RECONVERGENT B2, `(.L_x_31) ;  /* 0x0000015000027945 */ /* 0x000fd80003800200 */
[----:B-12---:R-:W1:Y:S02]  /*0c80*/  @!P0 LDC.64 R16, c[0x0][0x380] ;  /* 0x0000e000ff108b82 */ /* 0x006e640000000a00 */
[----:B-1----:R-:W-:-:S05]  /*0c90*/  @!P0 IMAD.WIDE R16, R9, 0x4, R16 ;  /* 0x0000000409108825 */ /* 0x002fca00078e0210 */
[----:B------:R1:W-:Y:S01]  /*0ca0*/  @!P0 STG.E desc[UR6][R16.64], R5 ;  /* 0x0000000510008986 */ /* 0x0003e2000c101906 */
        /* <DEDUP_REMOVED lines=12> */
[----:B------:R-:W-:Y:S02]  /*0d70*/  MOV R0, R27 ;  /* 0x0000001b00007202 */ /* 0x000fe40000000f00 */
[----:B------:R-:W-:-:S07]  /*0d80*/  MOV R2, 0xda0 ;  /* 0x00000da000027802 */ /* 0x000fce0000000f00 */
[----:B0-----:R-:W-:Y:S05]  /*0d90*/  CALL.REL.NOINC `($__internal_2_$__cuda_sm3x_div_rn_noftz_f32_slowpath) ;  /* 0x00000018007c7944 */ /* 0x001fea0003c00000 */
.L_x_34:
[----:B------:R-:W-:Y:S05]  /*0da0*/  BSYNC.RECONVERGENT B3 ;  /* 0x0000000000037941 */ /* 0x000fea0003800200 */
.L_x_33:
[----:B------:R2:W-:Y:S02]  /*0db0*/  STG.E desc[UR6][R16.64], R0 ;  /* 0x0000000010007986 */ /* 0x0005e4000c101906 */
.L_x_32:
[----:B------:R-:W-:Y:S05]  /*0dc0*/  BSYNC.RECONVERGENT B2 ;  /* 0x0000000000027941 */ /* 0x000fea0003800200 */
.L_x_31:
        /* <DEDUP_REMOVED lines=20> */
.L_x_38:
[----:B------:R-:W-:Y:S05]  /*0f10*/  BSYNC.RECONVERGENT B3 ;  /* 0x0000000000037941 */ /* 0x000fea0003800200 */
.L_x_37:
[----:B------:R2:W-:Y:S02]  /*0f20*/  STG.E desc[UR6][R16.64], R0 ;  /* 0x0000000010007986 */ /* 0x0005e4000c101906 */
.L_x_36:
[----:B------:R-:W-:Y:S05]  /*0f30*/  BSYNC.RECONVERGENT B2 ;  /* 0x0000000000027941 */ /* 0x000fea0003800200 */
.L_x_35:
        /* <DEDUP_REMOVED lines=20> */
.L_x_42:
[----:B------:R-:W-:Y:S05]  /*1080*/  BSYNC.RECONVERGENT B3 ;  /* 0x0000000000037941 */ /* 0x000fea0003800200 */
.L_x_41:
[----:B------:R2:W-:Y:S02]  /*1090*/  STG.E desc[UR6][R16.64], R0 ;  /* 0x0000000010007986 */ /* 0x0005e4000c101906 */
.L_x_40:
[----:B------:R-:W-:Y:S05]  /*10a0*/  BSYNC.RECONVERGENT B2 ;  /* 0x0000000000027941 */ /* 0x000fea0003800200 */
.L_x_39:
        /* <DEDUP_REMOVED lines=17> */
[----:B------:R-:W-:Y:S01]  /*11c0*/  IMAD.MOV.U32 R0, RZ, RZ, R27 ;  /* 0x000000ffff007224 */ /* 0x000fe200078e001b */
[----:B------:R-:W-:-:S07]  /*11d0*/  MOV R2, 0x11f0 ;  /* 0x000011f000027802 */ /* 0x000fce0000000f00 */
[----:B0-----:R-:W-:Y:S05]  /*11e0*/  CALL.REL.NOINC `($__internal_2_$__cuda_sm3x_div_rn_noftz_f32_slowpath) ;  /* 0x0000001400687944 */ /* 0x001fea0003c00000 */
.L_x_46:
[----:B------:R-:W-:Y:S05]  /*11f0*/  BSYNC.RECONVERGENT B3 ;  /* 0x0000000000037941 */ /* 0x000fea0003800200 */
.L_x_45:
[----:B------:R2:W-:Y:S02]  /*1200*/  STG.E desc[UR6][R16.64], R0 ;  /* 0x0000000010007986 */ /* 0x0005e4000c101906 */
.L_x_44:
[----:B------:R-:W-:Y:S05]  /*1210*/  BSYNC.RECONVERGENT B2 ;  /* 0x0000000000027941 */ /* 0x000fea0003800200 */
.L_x_43:
        /* <DEDUP_REMOVED lines=20> */
.L_x_50:
[----:B------:R-:W-:Y:S05]  /*1360*/  BSYNC.RECONVERGENT B3 ;  /* 0x0000000000037941 */ /* 0x000fea0003800200 */
.L_x_49:
[----:B------:R2:W-:Y:S02]  /*1370*/  STG.E desc[UR6][R16.64], R0 ;  /* 0x0000000010007986 */ /* 0x0005e4000c101906 */
.L_x_48:
[----:B------:R-:W-:Y:S05]  /*1380*/  BSYNC.RECONVERGENT B2 ;  /* 0x0000000000027941 */ /* 0x000fea0003800200 */
.L_x_47:
        /* <DEDUP_REMOVED lines=20> */
.L_x_54:
[----:B------:R-:W-:Y:S05]  /*14d0*/  BSYNC.RECONVERGENT B3 ;  /* 0x0000000000037941 */ /* 0x000fea0003800200 */
.L_x_53:
[----:B------:R2:W-:Y:S02]  /*14e0*/  STG.E desc[UR6][R16.64], R0 ;  /* 0x0000000010007986 */ /* 0x0005e4000c101906 */
.L_x_52:
[----:B------:R-:W-:Y:S05]  /*14f0*/  BSYNC.RECONVERGENT B2 ;  /* 0x0000000000027941 */ /* 0x000fea0003800200 */
.L_x_51:
        /* <DEDUP_REMOVED lines=20> */
.L_x_58:
[----:B------:R-:W-:Y:S05]  /*1640*/  BSYNC.RECONVERGENT B3 ;  /* 0x0000000000037941 */ /* 0x000fea0003800200 */
.L_x_57:
[----:B------:R2:W-:Y:S02]  /*1650*/  STG.E desc[UR6][R16.64], R0 ;  /* 0x0000000010007986 */ /* 0x0005e4000c101906 */
.L_x_56:
[----:B------:R-:W-:Y:S05]  /*1660*/  BSYNC.RECONVERGENT B2 ;  /* 0x0000000000027941 */ /* 0x000fea0003800200 */
.L_x_55:
[----:B------:R-:W-:Y:S02]  /*1670*/  IADD3 R18, PT, PT, R18, 0x8, RZ ;  /* 0x0000000812127810 */ /* 0x000fe40007ffe0ff */
[----:B012---:R-:W-:Y:S02]  /*1680*/  MOV R17, R8 ;  /* 0x0000000800117202 */ /* 0x007fe40000000f00 */
[----:B------:R-:W-:Y:S02]  /*1690*/  ISETP.NE.AND P0, PT, R18, RZ, PT ;  /* 0x000000ff1200720c */ /* 0x000fe40003f05270 */
[C---:B------:R-:W-:Y:S02]  /*16a0*/  LEA R10, R17.reuse, R10, 0x3 ;  /* 0x0000000a110a7211 */ /* 0x040fe400078e18ff */
[C---:B------:R-:W-:Y:S02]  /*16b0*/  LEA R11, R17.reuse, R11, 0x3 ;  /* 0x0000000b110b7211 */ /* 0x040fe400078e18ff */
[----:B------:R-:W-:-:S02]  /*16c0*/  LEA R12, R17, R12, 0x3 ;  /* 0x0000000c110c7211 */ /* 0x000fc400078e18ff */
[C---:B------:R-:W-:Y:S02]  /*16d0*/  LEA R13, R17.reuse, R13, 0x3 ;  /* 0x0000000d110d7211 */ /* 0x040fe400078e18ff */
[C---:B------:R-:W-:Y:S02]  /*16e0*/  LEA R19, R17.reuse, R19, 0x3 ;  /* 0x0000001311137211 */ /* 0x040fe400078e18ff */
[C---:B------:R-:W-:Y:S02]  /*16f0*/  LEA R21, R17.reuse, R21, 0x3 ;  /* 0x0000001511157211 */ /* 0x040fe400078e18ff */
[C---:B------:R-:W-:Y:S02]  /*1700*/  LEA R23, R17.reuse, R23, 0x3 ;  /* 0x0000001711177211 */ /* 0x040fe400078e18ff */
[----:B------:R-:W-:Y:S01]  /*1710*/  LEA R9, R17, R9, 0x3 ;  /* 0x0000000911097211 */ /* 0x000fe200078e18ff */
[----:B------:R-:W-:Y:S06]  /*1720*/  @P0 BRA `(.L_x_59) ;  /* 0xfffffff000f00947 */ /* 0x000fec000383ffff */
.L_x_25:
[----:B------:R-:W-:-:S13]  /*1730*/  ISETP.NE.AND P0, PT, R6, RZ, PT ;  /* 0x000000ff0600720c */ /* 0x000fda0003f05270 */
[----:B------:R-:W-:Y:S05]  /*1740*/  @!P0 EXIT ;  /* 0x000000000000894d */ /* 0x000fea0003800000 */
[----:B------:R-:W-:Y:S02]  /*1750*/  ISETP.GE.U32.AND P0, PT, R6, 0x4, PT ;  /* 0x000000040600780c */ /* 0x000fe40003f06070 */
[----:B------:R-:W-:-:S11]  /*1760*/  LOP3.LUT R6, R17, 0x3, RZ, 0xc0, !PT ;  /* 0x0000000311067812 */ /* 0x000fd600078ec0ff */
[----:B------:R-:W-:Y:S05]  /*1770*/  @!P0 BRA `(.L_x_60) ;  /* 0x0000000400c88947 */ /* 0x000fea0003800000 */
[----:B------:R-:W-:Y:S01]  /*1780*/  FSETP.NEU.AND P0, PT, R3, RZ, PT ;  /* 0x000000ff0300720b */ /* 0x000fe20003f0d000 */
[----:B------:R-:W-:-:S12]  /*1790*/  BSSY.RECONVERGENT B2, `(.L_x_61) ;  /* 0x0000018000027945 */ /* 0x000fd80003800200 */
[----:B------:R-:W0:Y:S01]  /*17a0*/  @!P0 LDC.64 R8, c[0x0][0x380] ;  /* 0x0000e000ff088b82 */ /* 0x000e220000000a00 */
[----:B------:R-:W-:-:S04]  /*17b0*/  @!P0 IMAD R11, R7, R17, R4 ;  /* 0x00000011070b8224 */ /* 0x000fc800078e0204 */
[----:B0-----:R-:W-:-:S05]  /*17c0*/  @!P0 IMAD.WIDE R8, R11, 0x4, R8 ;  /* 0x000000040b088825 */ /* 0x001fca00078e0208 */
[----:B------:R0:W-:Y:S01]  /*17d0*/  @!P0 STG.E desc[UR6][R8.64], R5 ;  /* 0x0000000508008986 */ /* 0x0001e2000c101906 */
[----:B------:R-:W-:Y:S05]  /*17e0*/  @!P0 BRA `(.L_x_62) ;  /* 0x0000000000488947 */ /* 0x000fea0003800000 */
[----:B0-----:R-:W0:Y:S01]  /*17f0*/  LDC.64 R8, c[0x0][0x380] ;  /* 0x0000e000ff087b82 */ /* 0x001e220000000a00 */
[----:B------:R-:W-:-:S04]  /*1800*/  IMAD R17, R7, R17, R4 ;  /* 0x0000001107117224 */ /* 0x000fc800078e0204 */
[----:B0-----:R-:W-:-:S05]  /*1810*/  IMAD.WIDE R8, R17, 0x4, R8 ;  /* 0x0000000411087825 */ /* 0x001fca00078e0208 */
[----:B------:R-:W2:Y:S01]  /*1820*/  LDG.E R13, desc[UR6][R8.64] ;  /* 0x00000006080d7981 */ /* 0x000ea2000c1e1900 */
[----:B------:R-:W0:Y:S01]  /*1830*/  MUFU.RCP R0, R3 ;  /* 0x0000000300007308 */ /* 0x000e220000001000 */
[----:B------:R-:W-:Y:S01]  /*1840*/  BSSY.RECONVERGENT B3, `(.L_x_63) ;  /* 0x000000b000037945 */ /* 0x000fe20003800200 */
[----:B0-----:R-:W-:-:S04]  /*1850*/  FFMA R11, R0, -R3, 1 ;  /* 0x3f800000000b7423 */ /* 0x001fc80000000803 */
[----:B------:R-:W-:Y:S02]  /*1860*/  FFMA R0, R0, R11, R0 ;  /* 0x0000000b00007223 */ /* 0x000fe40000000000 */
[----:B--2---:R-:W0:Y:S02]  /*1870*/  FCHK P0, R13, R3 ;  /* 0x000000030d007302 */ /* 0x004e240000000000 */
[----:B------:R-:W-:-:S04]  /*1880*/  FFMA R2, R0, R13, RZ ;  /* 0x0000000d00027223 */ /* 0x000fc800000000ff */
[----:B------:R-:W-:-:S04]  /*1890*/  FFMA R11, R2, -R3, R13 ;  /* 0x80000003020b7223 */ /* 0x000fc8000000000d */
[----:B------:R-:W-:Y:S01]  /*18a0*/  FFMA R0, R0, R11, R2 ;  /* 0x0000000b00007223 */ /* 0x000fe20000000002 */
[----:B0-----:R-:W-:Y:S06]  /*18b0*/  @!P0 BRA `(.L_x_64) ;  /* 0x00000000000c8947 */ /* 0x001fec0003800000 */
[----:B------:R-:W-:Y:S02]  /*18c0*/  MOV R0, R13 ;  /* 0x0000000d00007202 */ /* 0x000fe40000000f00 */
[----:B------:R-:W-:-:S07]  /*18d0*/  MOV R2, 0x18f0 ;  /* 0x000018f000027802 */ /* 0x000fce0000000f00 */
[----:B------:R-:W-:Y:S05]  /*18e0*/  CALL.REL.NOINC `($__internal_2_$__cuda_sm3x_div_rn_noftz_f32_slowpath) ;  /* 0x0000000c00a87944 */ /* 0x000fea0003c00000 */
.L_x_64:
[----:B------:R-:W-:Y:S05]  /*18f0*/  BSYNC.RECONVERGENT B3 ;  /* 0x0000000000037941 */ /* 0x000fea0003800200 */
.L_x_63:
[----:B------:R1:W-:Y:S02]  /*1900*/  STG.E desc[UR6][R8.64], R0 ;  /* 0x0000000008007986 */ /* 0x0003e4000c101906 */
.L_x_62:
[----:B------:R-:W-:Y:S05]  /*1910*/  BSYNC.RECONVERGENT B2 ;  /* 0x0000000000027941 */ /* 0x000fea0003800200 */
.L_x_61:
[----:B------:R-:W-:Y:S01]  /*1920*/  FSETP.NEU.AND P0, PT, R3, RZ, PT ;  /* 0x000000ff0300720b */ /* 0x000fe20003f0d000 */
[----:B------:R-:W-:Y:S01]  /*1930*/  BSSY.RECONVERGENT B2, `(.L_x_65) ;  /* 0x000001b000027945 */ /* 0x000fe20003800200 */
[----:B------:R-:W-:-:S11]  /*1940*/  IADD3 R13, PT, PT, R7, 0x1, RZ ;  /* 0x00000001070d7810 */ /* 0x000fd60007ffe0ff */
[----:B------:R-:W2:Y:S08]  /*1950*/  @!P0 LDC R11, c[0x0][0x388] ;  /* 0x0000e200ff0b8b82 */ /* 0x000eb00000000800 */
[----:B01----:R-:W0:Y:S01]  /*1960*/  @!P0 LDC.64 R8, c[0x0][0x380] ;  /* 0x0000e000ff088b82 */ /* 0x003e220000000a00 */
[----:B--2---:R-:W-:-:S04]  /*1970*/  @!P0 IMAD R11, R13, R11, R4 ;  /* 0x0000000b0d0b8224 */ /* 0x004fc800078e0204 */
[----:B0-----:R-:W-:-:S05]  /*1980*/  @!P0 IMAD.WIDE R8, R11, 0x4, R8 ;  /* 0x000000040b088825 */ /* 0x001fca00078e0208 */
[----:B------:R0:W-:Y:S01]  /*1990*/  @!P0 STG.E desc[UR6][R8.64], R5 ;  /* 0x0000000508008986 */ /* 0x0001e2000c101906 */
[----:B------:R-:W-:Y:S05]  /*19a0*/  @!P0 BRA `(.L_x_66) ;  /* 0x00000000004c8947 */ /* 0x000fea0003800000 */
[----:B0-----:R-:W0:Y:S01]  /*19b0*/  LDC.64 R8, c[0x0][0x380] ;  /* 0x0000e000ff087b82 */ /* 0x001e220000000a00 */
[----:B------:R-:W1:Y:S02]  /*19c0*/  LDCU UR4, c[0x0][0x388] ;  /* 0x00007100ff0477ac */ /* 0x000e640008000800 */
[----:B-1----:R-:W-:-:S04]  /*19d0*/  IMAD R13, R13, UR4, R4 ;  /* 0x000000040d0d7c24 */ /* 0x002fc8000f8e0204 */
        /* <DEDUP_REMOVED lines=14> */
.L_x_68:
[----:B------:R-:W-:Y:S05]  /*1ac0*/  BSYNC.RECONVERGENT B3 ;  /* 0x0000000000037941 */ /* 0x000fea0003800200 */
.L_x_67:
[----:B------:R1:W-:Y:S02]  /*1ad0*/  STG.E desc[UR6][R8.64], R0 ;  /* 0x0000000008007986 */ /* 0x0003e4000c101906 */
.L_x_66:
[----:B------:R-:W-:Y:S05]  /*1ae0*/  BSYNC.RECONVERGENT B2 ;  /* 0x0000000000027941 */ /* 0x000fea0003800200 */
.L_x_65:
        /* <DEDUP_REMOVED lines=26> */
.L_x_72:
[----:B------:R-:W-:Y:S05]  /*1c90*/  BSYNC.RECONVERGENT B3 ;  /* 0x0000000000037941 */ /* 0x000fea0003800200 */
.L_x_71:
[----:B------:R1:W-:Y:S02]  /*1ca0*/  STG.E desc[UR6][R8.64], R0 ;  /* 0x0000000008007986 */ /* 0x0003e4000c101906 */
.L_x_70:
[----:B------:R-:W-:Y:S05]  /*1cb0*/  BSYNC.RECONVERGENT B2 ;  /* 0x0000000000027941 */ /* 0x000fea0003800200 */
.L_x_69:
[----:B------:R-:W-:Y:S01]  /*1cc0*/  FSETP.NEU.AND P0, PT, R3, RZ, PT ;  /* 0x000000ff0300720b */ /* 0x000fe20003f0d000 */
[----:B------:R-:W-:Y:S01]  /*1cd0*/  VIADD R13, R7, 0x3 ;  /* 0x00000003070d7836 */ /* 0x000fe20000000000 */
[----:B------:R-:W-:Y:S11]  /*1ce0*/  BSSY.RECONVERGENT B2, `(.L_x_73) ;  /* 0x000001a000027945 */ /* 0x000ff60003800200 */
        /* <DEDUP_REMOVED lines=23> */
.L_x_76:
[----:B------:R-:W-:Y:S05]  /*1e60*/  BSYNC.RECONVERGENT B3 ;  /* 0x0000000000037941 */ /* 0x000fea0003800200 */
.L_x_75:
[----:B------:R1:W-:Y:S02]  /*1e70*/  STG.E desc[UR6][R8.64], R0 ;  /* 0x0000000008007986 */ /* 0x0003e4000c101906 */
.L_x_74:
[----:B------:R-:W-:Y:S05]  /*1e80*/  BSYNC.RECONVERGENT B2 ;  /* 0x0000000000027941 */ /* 0x000fea0003800200 */
.L_x_73:
[----:B------:R-:W-:-:S07]  /*1e90*/  IADD3 R7, PT, PT, R7, 0x4, RZ ;  /* 0x0000000407077810 */ /* 0x000fce0007ffe0ff */
.L_x_60:
[----:B------:R-:W-:-:S13]  /*1ea0*/  ISETP.NE.AND P0, PT, R6, RZ, PT ;  /* 0x000000ff0600720c */ /* 0x000fda0003f05270 */
[----:B------:R-:W-:Y:S05]  /*1eb0*/  @!P0 EXIT ;  /* 0x000000000000894d */ /* 0x000fea0003800000 */
[----:B------:R-:W-:-:S13]  /*1ec0*/  ISETP.NE.AND P0, PT, R6, 0x1, PT ;  /* 0x000000010600780c */ /* 0x000fda0003f05270 */
[----:B------:R-:W-:Y:S05]  /*1ed0*/  @!P0 BRA `(.L_x_77) ;  /* 0x0000000000e88947 */ /* 0x000fea0003800000 */
[----:B------:R-:W-:Y:S01]  /*1ee0*/  FSETP.NEU.AND P0, PT, R3, RZ, PT ;  /* 0x000000ff0300720b */ /* 0x000fe20003f0d000 */
[----:B------:R-:W-:-:S12]  /*1ef0*/  BSSY.RECONVERGENT B2, `(.L_x_78) ;  /* 0x000001a000027945 */ /* 0x000fd80003800200 */
[----:B-1----:R-:W1:Y:S08]  /*1f00*/  @!P0 LDC R0, c[0x0][0x388] ;  /* 0x0000e200ff008b82 */ /* 0x002e700000000800 */
[----:B0-----:R-:W0:Y:S01]  /*1f10*/  @!P0 LDC.64 R8, c[0x0][0x380] ;  /* 0x0000e000ff088b82 */ /* 0x001e220000000a00 */
[----:B-1----:R-:W-:-:S04]  /*1f20*/  @!P0 IMAD R11, R7, R0, R4 ;  /* 0x00000000070b8224 */ /* 0x002fc800078e0204 */
        /* <DEDUP_REMOVED lines=20> */
.L_x_81:
[----:B------:R-:W-:Y:S05]  /*2070*/  BSYNC.RECONVERGENT B3 ;  /* 0x0000000000037941 */ /* 0x000fea0003800200 */
.L_x_80:
[----:B------:R1:W-:Y:S02]  /*2080*/  STG.E desc[UR6][R8.64], R0 ;  /* 0x0000000008007986 */ /* 0x0003e4000c101906 */
.L_x_79:
[----:B------:R-:W-:Y:S05]  /*2090*/  BSYNC.RECONVERGENT B2 ;  /* 0x0000000000027941 */ /* 0x000fea0003800200 */
.L_x_78:
        /* <DEDUP_REMOVED lines=26> */
.L_x_85:
[----:B------:R-:W-:Y:S05]  /*2240*/  BSYNC.RECONVERGENT B3 ;  /* 0x0000000000037941 */ /* 0x000fea0003800200 */
.L_x_84:
[----:B------:R1:W-:Y:S02]  /*2250*/  STG.E desc[UR6][R8.64], R0 ;  /* 0x0000000008007986 */ /* 0x0003e4000c101906 */
.L_x_83:
[----:B------:R-:W-:Y:S05]  /*2260*/  BSYNC.RECONVERGENT B2 ;  /* 0x0000000000027941 */ /* 0x000fea0003800200 */
.L_x_82:
[----:B------:R-:W-:-:S07]  /*2270*/  IADD3 R7, PT, PT, R7, 0x2, RZ ;  /* 0x0000000207077810 */ /* 0x000fce0007ffe0ff */
.L_x_77:
[----:B-1----:R-:W1:Y:S02]  /*2280*/  LDC R0, c[0x0][0x388] ;  /* 0x0000e200ff007b82 */ /* 0x002e640000000800 */
[----:B-1----:R-:W-:-:S04]  /*2290*/  LOP3.LUT R2, R0, 0x1, RZ, 0xc0, !PT ;  /* 0x0000000100027812 */ /* 0x002fc800078ec0ff */
[----:B------:R-:W-:-:S13]  /*22a0*/  ISETP.NE.U32.AND P0, PT, R2, 0x1, PT ;  /* 0x000000010200780c */ /* 0x000fda0003f05070 */
[----:B------:R-:W-:Y:S05]  /*22b0*/  @P0 EXIT ;  /* 0x000000000000094d */ /* 0x000fea0003800000 */
[----:B------:R-:W-:-:S13]  /*22c0*/  FSETP.NEU.AND P0, PT, R3, RZ, PT ;  /* 0x000000ff0300720b */ /* 0x000fda0003f0d000 */
[----:B0-----:R-:W0:Y:S01]  /*22d0*/  @!P0 LDC.64 R8, c[0x0][0x380] ;  /* 0x0000e000ff088b82 */ /* 0x001e220000000a00 */
[----:B------:R-:W-:-:S04]  /*22e0*/  @!P0 IMAD R11, R7, R0, R4 ;  /* 0x00000000070b8224 */ /* 0x000fc800078e0204 */
[----:B0-----:R-:W-:-:S05]  /*22f0*/  @!P0 IMAD.WIDE R8, R11, 0x4, R8 ;  /* 0x000000040b088825 */ /* 0x001fca00078e0208 */
[----:B------:R0:W-:Y:S01]  /*2300*/  @!P0 STG.E desc[UR6][R8.64], R5 ;  /* 0x0000000508008986 */ /* 0x0001e2000c101906 */
[----:B------:R-:W-:Y:S05]  /*2310*/  @!P0 EXIT ;  /* 0x000000000000894d */ /* 0x000fea0003800000 */
        /* <DEDUP_REMOVED lines=16> */
.L_x_87:
[----:B------:R-:W-:Y:S05]  /*2420*/  BSYNC.RECONVERGENT B2 ;  /* 0x0000000000027941 */ /* 0x000fea0003800200 */
.L_x_86:
[----:B------:R-:W-:Y:S01]  /*2430*/  STG.E desc[UR6][R4.64], R0 ;  /* 0x0000000004007986 */ /* 0x000fe2000c101906 */
[----:B------:R-:W-:Y:S05]  /*2440*/  EXIT ;  /* 0x000000000000794d */ /* 0x000fea0003800000 */
        .weak           $__internal_1_$__cuda_sm20_rcp_rn_f32_slowpath
        .type           $__internal_1_$__cuda_sm20_rcp_rn_f32_slowpath,@function
        .size           $__internal_1_$__cuda_sm20_rcp_rn_f32_slowpath,($__internal_2_$__cuda_sm3x_div_rn_noftz_f32_slowpath - $__internal_1_$__cuda_sm20_rcp_rn_f32_slowpath)
$__internal_1_$__cuda_sm20_rcp_rn_f32_slowpath:
[----:B------:R-:W-:-:S04]  /*2450*/  SHF.L.U32 R5, R0, 0x1, RZ ;  /* 0x0000000100057819 */ /* 0x000fc800000006ff */
[----:B------:R-:W-:-:S04]  /*2460*/  SHF.R.U32.HI R5, RZ, 0x18, R5 ;  /* 0x00000018ff057819 */ /* 0x000fc80000011605 */
[----:B------:R-:W-:-:S13]  /*2470*/  ISETP.NE.U32.AND P0, PT, R5, RZ, PT ;  /* 0x000000ff0500720c */ /* 0x000fda0003f05070 */
[----:B------:R-:W-:Y:S05]  /*2480*/  @P0 BRA `(.L_x_88) ;  /* 0x00000000002c0947 */ /* 0x000fea0003800000 */
[----:B------:R-:W-:-:S04]  /*2490*/  SHF.L.U32 R5, R0, 0x1, RZ ;  /* 0x0000000100057819 */ /* 0x000fc800000006ff */
[----:B------:R-:W-:-:S13]  /*24a0*/  ISETP.NE.AND P0, PT, R5, RZ, PT ;  /* 0x000000ff0500720c */ /* 0x000fda0003f05270 */
[----:B------:R2:W3:Y:S01]  /*24b0*/  @!P0 MUFU.RCP R5, R0 ;  /* 0x0000000000058308 */ /* 0x0004e20000001000 */
[----:B------:R-:W-:Y:S05]  /*24c0*/  @!P0 BRA `(.L_x_89) ;  /* 0x0000000000a48947 */ /* 0x000fea0003800000 */
[----:B------:R-:W-:-:S04]  /*24d0*/  FFMA R6, R0, 1.84467440737095516160e+19, RZ ;  /* 0x5f80000000067823 */ /* 0x000fc800000000ff */
[----:B---3--:R-:W2:Y:S02]  /*24e0*/  MUFU.RCP R5, R6 ;  /* 0x0000000600057308 */ /* 0x008ea40000001000 */
[----:B--2---:R-:W-:-:S04]  /*24f0*/  FFMA R0, R6, R5, -1 ;  /* 0xbf80000006007423 */ /* 0x004fc80000000005 */
[----:B------:R-:W-:-:S04]  /*2500*/  FADD.FTZ R0, -R0, -RZ ;  /* 0x800000ff00007221 */ /* 0x000fc80000010100 */
[----:B------:R-:W-:-:S04]  /*2510*/  FFMA R0, R5, R0, R5 ;  /* 0x0000000005007223 */ /* 0x000fc80000000005 */
[----:B------:R-:W-:Y:S01]  /*2520*/  FFMA R5, R0, 1.84467440737095516160e+19, RZ ;  /* 0x5f80000000057823 */ /* 0x000fe200000000ff */
[----:B------:R-:W-:Y:S06]  /*2530*/  BRA `(.L_x_89) ;  /* 0x0000000000887947 */ /* 0x000fec0003800000 */
.L_x_88:
[----:B------:R-:W-:-:S04]  /*2540*/  IADD3 R6, PT, PT, R5, -0xfd, RZ ;  /* 0xffffff0305067810 */ /* 0x000fc80007ffe0ff */
[----:B------:R-:W-:-:S13]  /*2550*/  ISETP.GT.U32.AND P0, PT, R6, 0x1, PT ;  /* 0x000000010600780c */ /* 0x000fda0003f04070 */
[----:B------:R-:W-:Y:S05]  /*2560*/  @P0 BRA `(.L_x_90) ;  /* 0x0000000000780947 */ /* 0x000fea0003800000 */
[----:B------:R-:W-:Y:S01]  /*2570*/  LOP3.LUT R7, R0, 0x7fffff, RZ, 0xc0, !PT ;  /* 0x007fffff00077812 */ /* 0x000fe200078ec0ff */
[----:B------:R-:W-:-:S03]  /*2580*/  HFMA2 R13, -RZ, RZ, 0, 1.78813934326171875e-07 ;  /* 0x00000003ff0d7431 */ /* 0x000fc600000001ff */
[----:B------:R-:W-:-:S04]  /*2590*/  LOP3.LUT R7, R7, 0x3f800000, RZ, 0xfc, !PT ;  /* 0x3f80000007077812 */ /* 0x000fc800078efcff */
[----:B------:R-:W0:Y:S01]  /*25a0*/  MUFU.RCP R8, R7 ;  /* 0x0000000700087308 */ /* 0x000e220000001000 */
[----:B------:R-:W-:Y:S01]  /*25b0*/  SHF.L.U32 R12, R13, R6, RZ ;  /* 0x000000060d0c7219 */ /* 0x000fe200000006ff */
        /* <DEDUP_REMOVED lines=9> */
[----:B------:R-:W-:-:S02]  /*2650*/  IADD3 R8, PT, PT, -R8, RZ, RZ ;  /* 0x000000ff08087210 */ /* 0x000fc40007ffe1ff */
[-C--:B------:R-:W-:Y:S02]  /*2660*/  SHF.R.U32.HI R7, RZ, R6.reuse, R7 ;  /* 0x00000006ff077219 */ /* 0x080fe40000011607 */
[----:B------:R-:W-:Y:S02]  /*2670*/  LOP3.LUT P1, RZ, R8, R6, R11, 0xf8, !PT ;  /* 0x0000000608ff7212 */ /* 0x000fe4000782f80b */
[C---:B------:R-:W-:Y:S02]  /*2680*/  LOP3.LUT P0, RZ, R7.reuse, 0x1, RZ, 0xc0, !PT ;  /* 0x0000000107ff7812 */ /* 0x040fe4000780c0ff */
[----:B------:R-:W-:-:S04]  /*2690*/  LOP3.LUT P2, RZ, R7, 0x2, RZ, 0xc0, !PT ;  /* 0x0000000207ff7812 */ /* 0x000fc8000784c0ff */
[----:B------:R-:W-:Y:S02]  /*26a0*/  PLOP3.LUT P0, PT, P0, P1, P2, 0xe0, 0x0 ;  /* 0x000000000000781c */ /* 0x000fe40000703c20 */
[----:B------:R-:W-:Y:S02]  /*26b0*/  LOP3.LUT P1, RZ, R0, 0x7fffff, RZ, 0xc0, !PT ;  /* 0x007fffff00ff7812 */ /* 0x000fe4000782c0ff */
[----:B------:R-:W-:-:S04]  /*26c0*/  SEL R6, RZ, 0x1, !P0 ;  /* 0x00000001ff067807 */ /* 0x000fc80004000000 */
[----:B------:R-:W-:-:S04]  /*26d0*/  IADD3 R6, PT, PT, -R6, RZ, RZ ;  /* 0x000000ff06067210 */ /* 0x000fc80007ffe1ff */
[----:B------:R-:W-:Y:S02]  /*26e0*/  ISETP.GE.AND P0, PT, R6, RZ, PT ;  /* 0x000000ff0600720c */ /* 0x000fe40003f06270 */
[----:B------:R-:W-:-:S04]  /*26f0*/  IADD3 R6, PT, PT, R5, -0xfc, RZ ;  /* 0xffffff0405067810 */ /* 0x000fc80007ffe0ff */
[----:B------:R-:W-:-:S07]  /*2700*/  SHF.R.U32.HI R5, RZ, R6, R11 ;  /* 0x00000006ff057219 */ /* 0x000fce000001160b */
[----:B------:R-:W-:-:S04]  /*2710*/  @!P0 IADD3 R5, PT, PT, R5, 0x1, RZ ;  /* 0x0000000105058810 */ /* 0x000fc80007ffe0ff */
[----:B------:R-:W-:-:S04]  /*2720*/  @!P1 SHF.L.U32 R5, R5, 0x1, RZ ;  /* 0x0000000105059819 */ /* 0x000fc800000006ff */
[----:B------:R-:W-:Y:S01]  /*2730*/  LOP3.LUT R5, R5, 0x80000000, R0, 0xf8, !PT ;  /* 0x8000000005057812 */ /* 0x000fe200078ef800 */
[----:B------:R-:W-:Y:S06]  /*2740*/  BRA `(.L_x_89) ;  /* 0x0000000000047947 */ /* 0x000fec0003800000 */
.L_x_90:
[----:B------:R0:W1:Y:S02]  /*2750*/  MUFU.RCP R5, R0 ;  /* 0x0000000000057308 */ /* 0x0000640000001000 */
.L_x_89:
[----:B------:R-:W-:Y:S02]  /*2760*/  MOV R6, R2 ;  /* 0x0000000200067202 */ /* 0x000fe40000000f00 */
[----:B------:R-:W-:-:S04]  /*2770*/  MOV R7, 0x0 ;  /* 0x0000000000077802 */ /* 0x000fc80000000f00 */
[----:B0123--:R-:W-:Y:S05]  /*2780*/  RET.REL.NODEC R6 `(_Z17manage_adj_matrixPfi) ;  /* 0xffffffd8061c7950 */ /* 0x00ffea0003c3ffff */
        .weak           $__internal_2_$__cuda_sm3x_div_rn_noftz_f32_slowpath
        .type           $__internal_2_$__cuda_sm3x_div_rn_noftz_f32_slowpath,@function
        .size           $__internal_2_$__cuda_sm3x_div_rn_noftz_f32_slowpath,(.L_x_105 - $__internal_2_$__cuda_sm3x_div_rn_noftz_f32_slowpath)
$__internal_2_$__cuda_sm3x_div_rn_noftz_f32_slowpath:
[----:B------:R-:W-:Y:S01]  /*2790*/  SHF.R.U32.HI R20, RZ, 0x17, R3 ;  /* 0x00000017ff147819 */ /* 0x000fe20000011603 */
[----:B------:R-:W-:Y:S01]  /*27a0*/  BSSY.RECONVERGENT B0, `(.L_x_91) ;  /* 0x0000066000007945 */ /* 0x000fe20003800200 */
[----:B------:R-:W-:Y:S02]  /*27b0*/  SHF.R.U32.HI R22, RZ, 0x17, R0 ;  /* 0x00000017ff167819 */ /* 0x000fe40000011600 */
[----:B------:R-:W-:Y:S02]  /*27c0*/  LOP3.LUT R20, R20, 0xff, RZ, 0xc0, !PT ;  /* 0x000000ff14147812 */ /* 0x000fe400078ec0ff */
[----:B------:R-:W-:Y:S02]  /*27d0*/  LOP3.LUT R22, R22, 0xff, RZ, 0xc0, !PT ;  /* 0x000000ff16167812 */ /* 0x000fe400078ec0ff */
[----:B------:R-:W-:Y:S02]  /*27e0*/  IADD3 R24, PT, PT, R20, -0x1, RZ ;  /* 0xffffffff14187810 */ /* 0x000fe40007ffe0ff */
[----:B------:R-:W-:-:S02]  /*27f0*/  MOV R25, R3 ;  /* 0x0000000300197202 */ /* 0x000fc40000000f00 */
[----:B------:R-:W-:Y:S01]  /*2800*/  ISETP.GT.U32.AND P0, PT, R24, 0xfd, PT ;  /* 0x000000fd1800780c */ /* 0x000fe20003f04070 */
[----:B------:R-:W-:-:S05]  /*2810*/  VIADD R24, R22, 0xffffffff ;  /* 0xffffffff16187836 */ /* 0x000fca0000000000 */
[----:B------:R-:W-:-:S13]  /*2820*/  ISETP.GT.U32.OR P0, PT, R24, 0xfd, P0 ;  /* 0x000000fd1800780c */ /* 0x000fda0000704470 */
[----:B------:R-:W-:Y:S01]  /*2830*/  @!P0 MOV R24, RZ ;  /* 0x000000ff00188202 */ /* 0x000fe20000000f00 */
[----:B------:R-:W-:Y:S06]  /*2840*/  @!P0 BRA `(.L_x_92) ;  /* 0x0000000000648947 */ /* 0x000fec0003800000 */
[----:B------:R-:W-:Y:S02]  /*2850*/  FSETP.GTU.FTZ.AND P0, PT, |R0|, +INF , PT ;  /* 0x7f8000000000780b */ /* 0x000fe40003f1c200 */
[----:B------:R-:W-:-:S04]  /*2860*/  FSETP.GTU.FTZ.AND P1, PT, |R3|, +INF , PT ;  /* 0x7f8000000300780b */ /* 0x000fc80003f3c200 */
[----:B------:R-:W-:-:S13]  /*2870*/  PLOP3.LUT P0, PT, P0, P1, PT, 0xf8, 0x8f ;  /* 0x00000000008f781c */ /* 0x000fda0000703f70 */
[----:B------:R-:W-:Y:S05]  /*2880*/  @P0 BRA `(.L_x_93) ;  /* 0x0000000400580947 */ /* 0x000fea0003800000 */
[----:B------:R-:W-:-:S13]  /*2890*/  LOP3.LUT P0, RZ, R25, 0x7fffffff, R0, 0xc8, !PT ;  /* 0x7fffffff19ff7812 */ /* 0x000fda000780c800 */
[----:B------:R-:W-:Y:S05]  /*28a0*/  @!P0 BRA `(.L_x_94) ;  /* 0x0000000400488947 */ /* 0x000fea0003800000 */
[C---:B------:R-:W-:Y:S02]  /*28b0*/  FSETP.NEU.FTZ.AND P2, PT, |R0|.reuse, +INF , PT ;  /* 0x7f8000000000780b */ /* 0x040fe40003f5d200 */
[----:B------:R-:W-:Y:S02]  /*28c0*/  FSETP.NEU.FTZ.AND P1, PT, |R3|, +INF , PT ;  /* 0x7f8000000300780b */ /* 0x000fe40003f3d200 */
[----:B------:R-:W-:-:S11]  /*28d0*/  FSETP.NEU.FTZ.AND P0, PT, |R0|, +INF , PT ;  /* 0x7f8000000000780b */ /* 0x000fd60003f1d200 */
[----:B------:R-:W-:Y:S05]  /*28e0*/  @!P1 BRA !P2, `(.L_x_94) ;  /* 0x0000000400389947 */ /* 0x000fea0005000000 */
[----:B------:R-:W-:-:S04]  /*28f0*/  LOP3.LUT P2, RZ, R0, 0x7fffffff, RZ, 0xc0, !PT ;  /* 0x7fffffff00ff7812 */ /* 0x000fc8000784c0ff */
[----:B------:R-:W-:-:S13]  /*2900*/  PLOP3.LUT P1, PT, P1, P2, PT, 0x2f, 0xf2 ;  /* 0x0000000000f2781c */ /* 0x000fda0000f24577 */
[----:B------:R-:W-:Y:S05]  /*2910*/  @P1 BRA `(.L_x_95) ;  /* 0x0000000400241947 */ /* 0x000fea0003800000 */
[----:B------:R-:W-:-:S04]  /*2920*/  LOP3.LUT P1, RZ, R25, 0x7fffffff, RZ, 0xc0, !PT ;  /* 0x7fffffff19ff7812 */ /* 0x000fc8000782c0ff */
[----:B------:R-:W-:-:S13]  /*2930*/  PLOP3.LUT P0, PT, P0, P1, PT, 0x2f, 0xf2 ;  /* 0x0000000000f2781c */ /* 0x000fda0000702577 */
[----:B------:R-:W-:Y:S05]  /*2940*/  @P0 BRA `(.L_x_96) ;  /* 0x00000004000c0947 */ /* 0x000fea0003800000 */
[----:B------:R-:W-:-:S04]  /*2950*/  IADD3 R24, PT, PT, R22, -0x1, RZ ;  /* 0xffffffff16187810 */ /* 0x000fc80007ffe0ff */
[----:B------:R-:W-:Y:S02]  /*2960*/  ISETP.GE.AND P0, PT, R24, RZ, PT ;  /* 0x000000ff1800720c */ /* 0x000fe40003f06270 */
[----:B------:R-:W-:-:S04]  /*2970*/  IADD3 R24, PT, PT, R20, -0x1, RZ ;  /* 0xffffffff14187810 */ /* 0x000fc80007ffe0ff */
[----:B------:R-:W-:-:S07]  /*2980*/  ISETP.GE.AND P1, PT, R24, RZ, PT ;  /* 0x000000ff1800720c */ /* 0x000fce0003f26270 */
[----:B------:R-:W-:Y:S01]  /*2990*/  @P0 MOV R24, RZ ;  /* 0x000000ff00180202 */ /* 0x000fe20000000f00 */
[----:B------:R-:W-:Y:S01]  /*29a0*/  @!P0 FFMA R0, R0, 1.84467440737095516160e+19, RZ ;  /* 0x5f80000000008823 */ /* 0x000fe200000000ff */
[----:B------:R-:W-:-:S04]  /*29b0*/  @!P0 MOV R24, 0xffffffc0 ;  /* 0xffffffc000188802 */ /* 0x000fc80000000f00 */
[----:B------:R-:W-:Y:S01]  /*29c0*/  @!P1 FFMA R25, R3, 1.84467440737095516160e+19, RZ ;  /* 0x5f80000003199823 */ /* 0x000fe200000000ff */
[----:B------:R-:W-:-:S07]  /*29d0*/  @!P1 IADD3 R24, PT, PT, R24, 0x40, RZ ;  /* 0x0000004018189810 */ /* 0x000fce0007ffe0ff */
.L_x_92:
[----:B------:R-:W-:Y:S01]  /*29e0*/  LEA R28, R20, 0xc0800000, 0x17 ;  /* 0xc0800000141c7811 */ /* 0x000fe200078eb8ff */
[----:B------:R-:W-:Y:S01]  /*29f0*/  BSSY.RECONVERGENT B1, `(.L_x_97) ;  /* 0x0000036000017945 */ /* 0x000fe20003800200 */
[----:B------:R-:W-:Y:S02]  /*2a00*/  IADD3 R27, PT, PT, R22, -0x7f, RZ ;  /* 0xffffff81161b7810 */ /* 0x000fe40007ffe0ff */
[----:B------:R-:W-:-:S04]  /*2a10*/  IADD3 R28, PT, PT, -R28, R25, RZ ;  /* 0x000000191c1c7210 */ /* 0x000fc80007ffe1ff */
[----:B------:R-:W0:Y:S01]  /*2a20*/  MUFU.RCP R26, R28 ;  /* 0x0000001c001a7308 */ /* 0x000e220000001000 */
[----:B------:R-:W-:-:S04]  /*2a30*/  FADD.FTZ R25, -R28, -RZ ;  /* 0x800000ff1c197221 */ /* 0x000fc80000010100 */
[----:B0-----:R-:W-:-:S04]  /*2a40*/  FFMA R29, R26, R25, 1 ;  /* 0x3f8000001a1d7423 */ /* 0x001fc80000000019 */
[----:B------:R-:W-:Y:S01]  /*2a50*/  FFMA R22, R26, R29, R26 ;  /* 0x0000001d1a167223 */ /* 0x000fe2000000001a */
[C---:B------:R-:W-:Y:S01]  /*2a60*/  IMAD R26, R27.reuse, -0x800000, R0 ;  /* 0xff8000001b1a7824 */ /* 0x040fe200078e0200 */
[----:B------:R-:W-:-:S03]  /*2a70*/  IADD3 R27, PT, PT, R27, 0x7f, -R20 ;  /* 0x0000007f1b1b7810 */ /* 0x000fc60007ffe814 */
[----:B------:R-:W-:Y:S01]  /*2a80*/  FFMA R0, R26, R22, RZ ;  /* 0x000000161a007223 */ /* 0x000fe200000000ff */
[----:B------:R-:W-:-:S03]  /*2a90*/  IADD3 R27, PT, PT, R27, R24, RZ ;  /* 0x000000181b1b7210 */ /* 0x000fc60007ffe0ff */
[----:B------:R-:W-:-:S04]  /*2aa0*/  FFMA R29, R25, R0, R26 ;  /* 0x00000000191d7223 */ /* 0x000fc8000000001a */
[----:B------:R-:W-:-:S04]  /*2ab0*/  FFMA R0, R22, R29, R0 ;  /* 0x0000001d16007223 */ /* 0x000fc80000000000 */
[----:B------:R-:W-:-:S04]  /*2ac0*/  FFMA R25, R25, R0, R26 ;  /* 0x0000000019197223 */ /* 0x000fc8000000001a */
[----:B------:R-:W-:-:S05]  /*2ad0*/  FFMA R20, R22, R25, R0 ;  /* 0x0000001916147223 */ /* 0x000fca0000000000 */
[----:B------:R-:W-:-:S04]  /*2ae0*/  SHF.R.U32.HI R24, RZ, 0x17, R20 ;  /* 0x00000017ff187819 */ /* 0x000fc80000011614 */
[----:B------:R-:W-:-:S04]  /*2af0*/  LOP3.LUT R24, R24, 0xff, RZ, 0xc0, !PT ;  /* 0x000000ff18187812 */ /* 0x000fc800078ec0ff */
[----:B------:R-:W-:-:S04]  /*2b00*/  IADD3 R24, PT, PT, R24, R27, RZ ;  /* 0x0000001b18187210 */ /* 0x000fc80007ffe0ff */
[----:B------:R-:W-:-:S04]  /*2b10*/  IADD3 R26, PT, PT, R24, -0x1, RZ ;  /* 0xffffffff181a7810 */ /* 0x000fc80007ffe0ff */
[----:B------:R-:W-:-:S13]  /*2b20*/  ISETP.GE.U32.AND P0, PT, R26, 0xfe, PT ;  /* 0x000000fe1a00780c */ /* 0x000fda0003f06070 */
[----:B------:R-:W-:Y:S05]  /*2b30*/  @!P0 BRA `(.L_x_98) ;  /* 0x0000000000808947 */ /* 0x000fea0003800000 */
[----:B------:R-:W-:-:S13]  /*2b40*/  ISETP.GT.AND P0, PT, R24, 0xfe, PT ;  /* 0x000000fe1800780c */ /* 0x000fda0003f04270 */
[----:B------:R-:W-:Y:S05]  /*2b50*/  @P0 BRA `(.L_x_99) ;  /* 0x00000000006c0947 */ /* 0x000fea0003800000 */
[----:B------:R-:W-:-:S13]  /*2b60*/  ISETP.GE.AND P0, PT, R24, 0x1, PT ;  /* 0x000000011800780c */ /* 0x000fda0003f06270 */
[----:B------:R-:W-:Y:S05]  /*2b70*/  @P0 BRA `(.L_x_100) ;  /* 0x0000000000740947 */ /* 0x000fea0003800000 */
[----:B------:R-:W-:Y:S02]  /*2b80*/  ISETP.GE.AND P0, PT, R24, -0x18, PT ;  /* 0xffffffe81800780c */ /* 0x000fe40003f06270 */
[----:B------:R-:W-:-:S11]  /*2b90*/  LOP3.LUT R20, R20, 0x80000000, RZ, 0xc0, !PT ;  /* 0x8000000014147812 */ /* 0x000fd600078ec0ff */
[----:B------:R-:W-:Y:S05]  /*2ba0*/  @!P0 BRA `(.L_x_100) ;  /* 0x0000000000688947 */ /* 0x000fea0003800000 */
[CCC-:B------:R-:W-:Y:S01]  /*2bb0*/  FFMA.RZ R26, R22.reuse, R25.reuse, R0.reuse ;  /* 0x00000019161a7223 */ /* 0x1c0fe2000000c000 */
[CCC-:B------:R-:W-:Y:S01]  /*2bc0*/  FFMA.RP R27, R22.reuse, R25.reuse, R0.reuse ;  /* 0x00000019161b7223 */ /* 0x1c0fe20000008000 */
[----:B------:R-:W-:Y:S01]  /*2bd0*/  FFMA.RM R0, R22, R25, R0 ;  /* 0x0000001916007223 */ /* 0x000fe20000004000 */
[----:B------:R-:W-:Y:S02]  /*2be0*/  IADD3 R22, PT, PT, R24, 0x20, RZ ;  /* 0x0000002018167810 */ /* 0x000fe40007ffe0ff */
[----:B------:R-:W-:Y:S02]  /*2bf0*/  LOP3.LUT R25, R26, 0x7fffff, RZ, 0xc0, !PT ;  /* 0x007fffff1a197812 */ /* 0x000fe400078ec0ff */
[C---:B------:R-:W-:Y:S02]  /*2c00*/  ISETP.NE.AND P2, PT, R24.reuse, RZ, PT ;  /* 0x000000ff1800720c */ /* 0x040fe40003f45270 */
[----:B------:R-:W-:Y:S02]  /*2c10*/  LOP3.LUT R25, R25, 0x800000, RZ, 0xfc, !PT ;  /* 0x0080000019197812 */ /* 0x000fe400078efcff */
[----:B------:R-:W-:-:S02]  /*2c20*/  ISETP.NE.AND P1, PT, R24, RZ, PT ;  /* 0x000000ff1800720c */ /* 0x000fc40003f25270 */
[----:B------:R-:W-:Y:S02]  /*2c30*/  IADD3 R24, PT, PT, -R24, RZ, RZ ;  /* 0x000000ff18187210 */ /* 0x000fe40007ffe1ff */
[----:B------:R-:W-:Y:S02]  /*2c40*/  SHF.L.U32 R22, R25, R22, RZ ;  /* 0x0000001619167219 */ /* 0x000fe400000006ff */
[----:B------:R-:W-:Y:S02]  /*2c50*/  FSETP.NEU.FTZ.AND P0, PT, R27, R0, PT ;  /* 0x000000001b00720b */ /* 0x000fe40003f1d000 */
[----:B------:R-:W-:Y:S02]  /*2c60*/  SEL R24, R24, RZ, P2 ;  /* 0x000000ff18187207 */ /* 0x000fe40001000000 */
[----:B------:R-:W-:Y:S02]  /*2c70*/  ISETP.NE.AND P1, PT, R22, RZ, P1 ;  /* 0x000000ff1600720c */ /* 0x000fe40000f25270 */
[----:B------:R-:W-:-:S02]  /*2c80*/  SHF.R.U32.HI R25, RZ, R24, R25 ;  /* 0x00000018ff197219 */ /* 0x000fc40000011619 */
[----:B------:R-:W-:Y:S02]  /*2c90*/  PLOP3.LUT P0, PT, P0, P1, PT, 0xf8, 0x8f ;  /* 0x00000000008f781c */ /* 0x000fe40000703f70 */
[----:B------:R-:W-:Y:S02]  /*2ca0*/  SHF.R.U32.HI R22, RZ, 0x1, R25 ;  /* 0x00000001ff167819 */ /* 0x000fe40000011619 */
[----:B------:R-:W-:-:S04]  /*2cb0*/  SEL R27, RZ, 0x1, !P0 ;  /* 0x00000001ff1b7807 */ /* 0x000fc80004000000 */
[----:B------:R-:W-:-:S04]  /*2cc0*/  LOP3.LUT R0, R27, 0x1, R22, 0xf8, !PT ;  /* 0x000000011b007812 */ /* 0x000fc800078ef816 */
[----:B------:R-:W-:-:S04]  /*2cd0*/  LOP3.LUT R25, R0, R25, RZ, 0xc0, !PT ;  /* 0x0000001900197212 */ /* 0x000fc800078ec0ff */
[----:B------:R-:W-:-:S04]  /*2ce0*/  IADD3 R25, PT, PT, R22, R25, RZ ;  /* 0x0000001916197210 */ /* 0x000fc80007ffe0ff */
[----:B------:R-:W-:Y:S01]  /*2cf0*/  LOP3.LUT R20, R25, R20, RZ, 0xfc, !PT ;  /* 0x0000001419147212 */ /* 0x000fe200078efcff */
[----:B------:R-:W-:Y:S06]  /*2d00*/  BRA `(.L_x_100) ;  /* 0x0000000000107947 */ /* 0x000fec0003800000 */
.L_x_99:
[----:B------:R-:W-:-:S04]  /*2d10*/  LOP3.LUT R20, R20, 0x80000000, RZ, 0xc0, !PT ;  /* 0x8000000014147812 */ /* 0x000fc800078ec0ff */
[----:B------:R-:W-:Y:S01]  /*2d20*/  LOP3.LUT R20, R20, 0x7f800000, RZ, 0xfc, !PT ;  /* 0x7f80000014147812 */ /* 0x000fe200078efcff */
[----:B------:R-:W-:Y:S06]  /*2d30*/  BRA `(.L_x_100) ;  /* 0x0000000000047947 */ /* 0x000fec0003800000 */
.L_x_98:
[----:B------:R-:W-:-:S07]  /*2d40*/  LEA R20, R27, R20, 0x17 ;  /* 0x000000141b147211 */ /* 0x000fce00078eb8ff */
.L_x_100:
[----:B------:R-:W-:Y:S05]  /*2d50*/  BSYNC.RECONVERGENT B1 ;  /* 0x0000000000017941 */ /* 0x000fea0003800200 */
.L_x_97:
[----:B------:R-:W-:Y:S01]  /*2d60*/  MOV R0, R20 ;  /* 0x0000001400007202 */ /* 0x000fe20000000f00 */
[----:B------:R-:W-:Y:S06]  /*2d70*/  BRA `(.L_x_101) ;  /* 0x0000000000207947 */ /* 0x000fec0003800000 */
.L_x_96:
[----:B------:R-:W-:-:S04]  /*2d80*/  LOP3.LUT R0, R25, 0x80000000, R0, 0x48, !PT ;  /* 0x8000000019007812 */ /* 0x000fc800078e4800 */
[----:B------:R-:W-:Y:S01]  /*2d90*/  LOP3.LUT R0, R0, 0x7f800000, RZ, 0xfc, !PT ;  /* 0x7f80000000007812 */ /* 0x000fe200078efcff */
[----:B------:R-:W-:Y:S06]  /*2da0*/  BRA `(.L_x_101) ;  /* 0x0000000000147947 */ /* 0x000fec0003800000 */
.L_x_95:
[----:B------:R-:W-:Y:S01]  /*2db0*/  LOP3.LUT R0, R25, 0x80000000, R0, 0x48, !PT ;  /* 0x8000000019007812 */ /* 0x000fe200078e4800 */
[----:B------:R-:W-:Y:S06]  /*2dc0*/  BRA `(.L_x_101) ;  /* 0x00000000000c7947 */ /* 0x000fec0003800000 */
.L_x_94:
[----:B------:R-:W0:Y:S01]  /*2dd0*/  MUFU.RSQ R0, -QNAN ;  /* 0xffc0000000007908 */ /* 0x000e220000001400 */
[----:B------:R-:W-:Y:S05]  /*2de0*/  BRA `(.L_x_101) ;  /* 0x0000000000047947 */ /* 0x000fea0003800000 */
.L_x_93:
[----:B------:R-:W-:-:S07]  /*2df0*/  FADD.FTZ R0, R0, R3 ;  /* 0x0000000300007221 */ /* 0x000fce0000010000 */
.L_x_101:
[----:B------:R-:W-:Y:S05]  /*2e00*/  BSYNC.RECONVERGENT B0 ;  /* 0x0000000000007941 */ /* 0x000fea0003800200 */
.L_x_91:
[----:B------:R-:W-:Y:S01]  /*2e10*/  HFMA2 R25, -RZ, RZ, 0, 0 ;  /* 0x00000000ff197431 */ /* 0x000fe200000001ff */
[----:B------:R-:W-:-:S04]  /*2e20*/  MOV R24, R2 ;  /* 0x0000000200187202 */ /* 0x000fc80000000f00 */
[----:B0-----:R-:W-:Y:S05]  /*2e30*/  RET.REL.NODEC R24 `(_Z17manage_adj_matrixPfi) ;  /* 0xffffffd018707950 */ /* 0x001fea0003c3ffff */
.L_x_102:
        /* <DEDUP_REMOVED lines=12> */
.L_x_105:


//--------------------- .nv.shared.reserved.0     --------------------------
	.section	.nv.shared.reserved.0,"aw",@nobits
	.weak		__nv_reservedSMEM_offset_0_alias
	.size		__nv_reservedSMEM_offset_0_alias, 0, 64
	.other		__nv_reservedSMEM_offset_0_alias,@"STO_CUDA_RESERVED_SHARED STV_DEFAULT"
__nv_reservedSMEM_offset_0_alias:
	.zero		0
	.zero		64


//--------------------- .nv.global                --------------------------
	.section	.nv.global,"aw",@nobits
.nv.global:
	.type		_ZN34_INTERNAL_93c303fb_4_k_cu_a72ba9616thrust24THRUST_300001_SM_1000_NS12placeholders2_8E,@object
	.size		_ZN34_INTERNAL_93c303fb_4_k_cu_a72ba9616thrust24THRUST_300001_SM_1000_NS12placeholders2_8E,(_ZN34_INTERNAL_93c303fb_4_k_cu_a72ba9614cuda3std3__436_GLOBAL__N__93c303fb_4_k_cu_a72ba9616ignoreE - _ZN34_INTERNAL_93c303fb_4_k_cu_a72ba9616thrust24THRUST_300001_SM_1000_NS12placeholders2_8E)
_ZN34_INTERNAL_93c303fb_4_k_cu_a72ba9616thrust24THRUST_300001_SM_1000_NS12placeholders2_8E:
	.zero		1
	.type		_ZN34_INTERNAL_93c303fb_4_k_cu_a72ba9614cuda3std3__436_GLOBAL__N__93c303fb_4_k_cu_a72ba9616ignoreE,@object
	.size		_ZN34_INTERNAL_93c303fb_4_k_cu_a72ba9614cuda3std3__436_GLOBAL__N__93c303fb_4_k_cu_a72ba9616ignoreE,(_ZN34_INTERNAL_93c303fb_4_k_cu_a72ba9614cuda3std6ranges3__45__cpo4dataE - _ZN34_INTERNAL_93c303fb_4_k_cu_a72ba9614cuda3std3__436_GLOBAL__N__93c303fb_4_k_cu_a72ba9616ignoreE)
_ZN34_INTERNAL_93c303fb_4_k_cu_a72ba9614cuda3std3__436_GLOBAL__N__93c303fb_4_k_cu_a72ba9616ignoreE:
	.zero		1
	.type		_ZN34_INTERNAL_93c303fb_4_k_cu_a72ba9614cuda3std6ranges3__45__cpo4dataE,@object
	.size		_ZN34_INTERNAL_93c303fb_4_k_cu_a72ba9614cuda3std6ranges3__45__cpo4dataE,(_ZN34_INTERNAL_93c303fb_4_k_cu_a72ba9616thrust24THRUST_300001_SM_1000_NS6system3cpp3parE - _ZN34_INTERNAL_93c303fb_4_k_cu_a72ba9614cuda3std6ranges3__45__cpo4dataE)
_ZN34_INTERNAL_93c303fb_4_k_cu_a72ba9614cuda3std6ranges3__45__cpo4dataE:
	.zero		1
	.type		_ZN34_INTERNAL_93c303fb_4_k_cu_a72ba9616thrust24THRUST_300001_SM_1000_NS6system3cpp3parE,@object
	.size		_ZN34_INTERNAL_93c303fb_4_k_cu_a72ba9616thrust24THRUST_300001_SM_1000_NS6system3cpp3parE,(_ZN34_INTERNAL_93c303fb_4_k_cu_a72ba9614cuda3std3__45__cpo5beginE - _ZN34_INTERNAL_93c303fb_4_k_cu_a72ba9616thrust24THRUST_300001_SM_1000_NS6system3cpp3parE)
_ZN34_INTERNAL_93c303fb_4_k_cu_a72ba9616thrust24THRUST_300001_SM_1000_NS6system3cpp3parE:
	.zero		1
	.type		_ZN34_INTERNAL_93c303fb_4_k_cu_a72ba9614cuda3std3__45__cpo5beginE,@object
	.size		_ZN34_INTERNAL_93c303fb_4_k_cu_a72ba9614cuda3std3__45__cpo5beginE,(_ZN34_INTERNAL_93c303fb_4_k_cu_a72ba9614cuda3std6ranges3__45__cpo5beginE - _ZN34_INTERNAL_93c303fb_4_k_cu_a72ba9614cuda3std3__45__cpo5beginE)
_ZN34_INTERNAL_93c303fb_4_k_cu_a72ba9614cuda3std3__45__cpo5beginE:
	.zero		1
	.type		_ZN34_INTERNAL_93c303fb_4_k_cu_a72ba9614cuda3std6ranges3__45__cpo5beginE,@object
	.size		_ZN34_INTERNAL_93c303fb_4_k_cu_a72ba9614cuda3std6ranges3__45__cpo5beginE,(_ZN34_INTERNAL_93c303fb_4_k_cu_a72ba9616thrust24THRUST_300001_SM_1000_NS6deviceE - _ZN34_INTERNAL_93c303fb_4_k_cu_a72ba9614cuda3std6ranges3__45__cpo5beginE)
_ZN34_INTERNAL_93c303fb_4_k_cu_a72ba9614cuda3std6ranges3__45__cpo5beginE:
	.zero		1
	.type		_ZN34_INTERNAL_93c303fb_4_k_cu_a72ba9616thrust24THRUST_300001_SM_1000_NS6deviceE,@object
	.size		_ZN34_INTERNAL_93c303fb_4_k_cu_a72ba9616thrust24THRUST_300001_SM_1000_NS6deviceE,(_ZN34_INTERNAL_93c303fb_4_k_cu_a72ba9614cuda3std3__47nulloptE - _ZN34_INTERNAL_93c303fb_4_k_cu_a72ba9616thrust24THRUST_300001_SM_1000_NS6deviceE)
_ZN34_INTERNAL_93c303fb_4_k_cu_a72ba9616thrust24THRUST_300001_SM_1000_NS6deviceE:
	.zero		1
	.type		_ZN34_INTERNAL_93c303fb_4_k_cu_a72ba9614cuda3std3__47nulloptE,@object
	.size		_ZN34_INTERNAL_93c303fb_4_k_cu_a72ba9614cuda3std3__47nulloptE,(_ZN34_INTERNAL_93c303fb_4_k_cu_a72ba9614cuda3std6ranges3__45__cpo8distanceE - _ZN34_INTERNAL_93c303fb_4_k_cu_a72ba9614cuda3std3__47nulloptE)
_ZN34_INTERNAL_93c303fb_4_k_cu_a72ba9614cuda3std3__47nulloptE:
	.zero		1
	.type		_ZN34_INTERNAL_93c303fb_4_k_cu_a72ba9614cuda3std6ranges3__45__cpo8distanceE,@object
	.size		_ZN34_INTERNAL_93c303fb_4_k_cu_a72ba9614cuda3std6ranges3__45__cpo8distanceE,(_ZN34_INTERNAL_93c303fb_4_k_cu_a72ba9616thrust24THRUST_300001_SM_1000_NS12placeholders2_4E - _ZN34_INTERNAL_93c303fb_4_k_cu_a72ba9614cuda3std6ranges3__45__cpo8distanceE)
_ZN34_INTERNAL_93c303fb_4_k_cu_a72ba9614cuda3std6ranges3__45__cpo8distanceE:
	.zero		1
	.type		_ZN34_INTERNAL_93c303fb_4_k_cu_a72ba9616thrust24THRUST_300001_SM_1000_NS12placeholders2_4E,@object
	.size		_ZN34_INTERNAL_93c303fb_4_k_cu_a72ba9616thrust24THRUST_300001_SM_1000_NS12placeholders2_4E,(_ZN34_INTERNAL_93c303fb_4_k_cu_a72ba9614cuda3std3__45__cpo6rbeginE - _ZN34_INTERNAL_93c303fb_4_k_cu_a72ba9616thrust24THRUST_300001_SM_1000_NS12placeholders2_4E)
_ZN34_INTERNAL_93c303fb_4_k_cu_a72ba9616thrust24THRUST_300001_SM_1000_NS12placeholders2_4E:
	.zero		1
	.type		_ZN34_INTERNAL_93c303fb_4_k_cu_a72ba9614cuda3std3__45__cpo6rbeginE,@object
	.size		_ZN34_INTERNAL_93c303fb_4_k_cu_a72ba9614cuda3std3__45__cpo6rbeginE,(_ZN34_INTERNAL_93c303fb_4_k_cu_a72ba9614cuda3std6ranges3__45__cpo7advanceE - _ZN34_INTERNAL_93c303fb_4_k_cu_a72ba9614cuda3std3__45__cpo6rbeginE)
_ZN34_INTERNAL_93c303fb_4_k_cu_a72ba9614cuda3std3__45__cpo6rbeginE:
	.zero		1
	.type		_ZN34_INTERNAL_93c303fb_4_k_cu_a72ba9614cuda3std6ranges3__45__cpo7advanceE,@object
	.size		_ZN34_INTERNAL_93c303fb_4_k_cu_a72ba9614cuda3std6ranges3__45__cpo7advanceE,(_ZN34_INTERNAL_93c303fb_4_k_cu_a72ba9616thrust24THRUST_300001_SM_1000_NS12placeholders3_10E - _ZN34_INTERNAL_93c303fb_4_k_cu_a72ba9614cuda3std6ranges3__45__cpo7advanceE)
_ZN34_INTERNAL_93c303fb_4_k_cu_a72ba9614cuda3std6ranges3__45__cpo7advanceE:
	.zero		1
	.type		_ZN34_INTERNAL_93c303fb_4_k_cu_a72ba9616thrust24THRUST_300001_SM_1000_NS12placeholders3_10E,@object
	.size		_ZN34_INTERNAL_93c303fb_4_k_cu_a72ba9616thrust24THRUST_300001_SM_1000_NS12placeholders3_10E,(_ZN34_INTERNAL_93c303fb_4_k_cu_a72ba9614cuda3std3__48in_placeE - _ZN34_INTERNAL_93c303fb_4_k_cu_a72ba9616thrust24THRUST_300001_SM_1000_NS12placeholders3_10E)
_ZN34_INTERNAL_93c303fb_4_k_cu_a72ba9616thrust24THRUST_300001_SM_1000_NS12placeholders3_10E:
	.zero		1
	.type		_ZN34_INTERNAL_93c303fb_4_k_cu_a72ba9614cuda3std3__48in_placeE,@object
	.size		_ZN34_INTERNAL_93c303fb_4_k_cu_a72ba9614cuda3std3__48in_placeE,(_ZN34_INTERNAL_93c303fb_4_k_cu_a72ba9614cuda3std6ranges3__45__cpo4sizeE - _ZN34_INTERNAL_93c303fb_4_k_cu_a72ba9614cuda3std3__48in_placeE)
_ZN34_INTERNAL_93c303fb_4_k_cu_a72ba9614cuda3std3__48in_placeE:
	.zero		1
	.type		_ZN34_INTERNAL_93c303fb_4_k_cu_a72ba9614cuda3std6ranges3__45__cpo4sizeE,@object
	.size		_ZN34_INTERNAL_93c303fb_4_k_cu_a72ba9614cuda3std6ranges3__45__cpo4sizeE,(_ZN34_INTERNAL_93c303fb_4_k_cu_a72ba9616thrust24THRUST_300001_SM_1000_NS12placeholders2_2E - _ZN34_INTERNAL_93c303fb_4_k_cu_a72ba9614cuda3std6ranges3__45__cpo4sizeE)
_ZN34_INTERNAL_93c303fb_4_k_cu_a72ba9614cuda3std6ranges3__45__cpo4sizeE:
	.zero		1
	.type		_ZN34_INTERNAL_93c303fb_4_k_cu_a72ba9616thrust24THRUST_300001_SM_1000_NS12placeholders2_2E,@object
	.size		_ZN34_INTERNAL_93c303fb_4_k_cu_a72ba9616thrust24THRUST_300001_SM_1000_NS12placeholders2_2E,(_ZN34_INTERNAL_93c303fb_4_k_cu_a72ba9614cuda3std3__45__cpo6cbeginE - _ZN34_INTERNAL_93c303fb_4_k_cu_a72ba9616thrust24THRUST_300001_SM_1000_NS12placeholders2_2E)
_ZN34_INTERNAL_93c303fb_4_k_cu_a72ba9616thrust24THRUST_300001_SM_1000_NS12placeholders2_2E:
	.zero		1
	.type		_ZN34_INTERNAL_93c303fb_4_k_cu_a72ba9614cuda3std3__45__cpo6cbeginE,@object
	.size		_ZN34_INTERNAL_93c303fb_4_k_cu_a72ba9614cuda3std3__45__cpo6cbeginE,(_ZN34_INTERNAL_93c303fb_4_k_cu_a72ba9614cuda3std6ranges3__45__cpo6cbeginE - _ZN34_INTERNAL_93c303fb_4_k_cu_a72ba9614cuda3std3__45__cpo6cbeginE)
_ZN34_INTERNAL_93c303fb_4_k_cu_a72ba9614cuda3std3__45__cpo6cbeginE:
	.zero		1
	.type		_ZN34_INTERNAL_93c303fb_4_k_cu_a72ba9614cuda3std6ranges3__45__cpo6cbeginE,@object
	.size		_ZN34_INTERNAL_93c303fb_4_k_cu_a72ba9614cuda3std6ranges3__45__cpo6cbeginE,(_ZN34_INTERNAL_93c303fb_4_k_cu_a72ba9616thrust24THRUST_300001_SM_1000_NS12placeholders2_6E - _ZN34_INTERNAL_93c303fb_4_k_cu_a72ba9614cuda3std6ranges3__45__cpo6cbeginE)
_ZN34_INTERNAL_93c303fb_4_k_cu_a72ba9614cuda3std6ranges3__45__cpo6cbeginE:
	.zero		1
	.type		_ZN34_INTERNAL_93c303fb_4_k_cu_a72ba9616thrust24THRUST_300001_SM_1000_NS12placeholders2_6E,@object
	.size		_ZN34_INTERNAL_93c303fb_4_k_cu_a72ba9616thrust24THRUST_300001_SM_1000_NS12placeholders2_6E,(_ZN34_INTERNAL_93c303fb_4_k_cu_a72ba9614cuda3std3__45__cpo7crbeginE - _ZN34_INTERNAL_93c303fb_4_k_cu_a72ba9616thrust24THRUST_300001_SM_1000_NS12placeholders2_6E)
_ZN34_INTERNAL_93c303fb_4_k_cu_a72ba9616thrust24THRUST_300001_SM_1000_NS12placeholders2_6E:
	.zero		1
	.type		_ZN34_INTERNAL_93c303fb_4_k_cu_a72ba9614cuda3std3__45__cpo7crbeginE,@object
	.size		_ZN34_INTERNAL_93c303fb_4_k_cu_a72ba9614cuda3std3__45__cpo7crbeginE,(_ZN34_INTERNAL_93c303fb_4_k_cu_a72ba9614cuda3std6ranges3__45__cpo4nextE - _ZN34_INTERNAL_93c303fb_4_k_cu_a72ba9614cuda3std3__45__cpo7crbeginE)
_ZN34_INTERNAL_93c303fb_4_k_cu_a72ba9614cuda3std3__45__cpo7crbeginE:
	.zero		1
	.type		_ZN34_INTERNAL_93c303fb_4_k_cu_a72ba9614cuda3std6ranges3__45__cpo4nextE,@object
	.size		_ZN34_INTERNAL_93c303fb_4_k_cu_a72ba9614cuda3std6ranges3__45__cpo4nextE,(_ZN34_INTERNAL_93c303fb_4_k_cu_a72ba9614cuda3std6ranges3__45__cpo4swapE - _ZN34_INTERNAL_93c303fb_4_k_cu_a72ba9614cuda3std6ranges3__45__cpo4nextE)
_ZN34_INTERNAL_93c303fb_4_k_cu_a72ba9614cuda3std6ranges3__45__cpo4nextE:
	.zero		1
	.type		_ZN34_INTERNAL_93c303fb_4_k_cu_a72ba9614cuda3std6ranges3__45__cpo4swapE,@object
	.size		_ZN34_INTERNAL_93c303fb_4_k_cu_a72ba9614cuda3std6ranges3__45__cpo4swapE,(_ZN34_INTERNAL_93c303fb_4_k_cu_a72ba9616thrust24THRUST_300001_SM_1000_NS8cuda_cub10par_nosyncE - _ZN34_INTERNAL_93c303fb_4_k_cu_a72ba9614cuda3std6ranges3__45__cpo4swapE)
_ZN34_INTERNAL_93c303fb_4_k_cu_a72ba9614cuda3std6ranges3__45__cpo4swapE:
	.zero		1
	.type		_ZN34_INTERNAL_93c303fb_4_k_cu_a72ba9616thrust24THRUST_300001_SM_1000_NS8cuda_cub10par_nosyncE,@object
	.size		_ZN34_INTERNAL_93c303fb_4_k_cu_a72ba9616thrust24THRUST_300001_SM_1000_NS8cuda_cub10par_nosyncE,(_ZN34_INTERNAL_93c303fb_4_k_cu_a72ba9616thrust24THRUST_300001_SM_1000_NS3seqE - _ZN34_INTERNAL_93c303fb_4_k_cu_a72ba9616thrust24THRUST_300001_SM_1000_NS8cuda_cub10par_nosyncE)
_ZN34_INTERNAL_93c303fb_4_k_cu_a72ba9616thrust24THRUST_300001_SM_1000_NS8cuda_cub10par_nosyncE:
	.zero		1
	.type		_ZN34_INTERNAL_93c303fb_4_k_cu_a72ba9616thrust24THRUST_300001_SM_1000_NS3seqE,@object
	.size		_ZN34_INTERNAL_93c303fb_4_k_cu_a72ba9616thrust24THRUST_300001_SM_1000_NS3seqE,(_ZN34_INTERNAL_93c303fb_4_k_cu_a72ba9614cuda3std3__420unreachable_sentinelE - _ZN34_INTERNAL_93c303fb_4_k_cu_a72ba9616thrust24THRUST_300001_SM_1000_NS3seqE)
_ZN34_INTERNAL_93c303fb_4_k_cu_a72ba9616thrust24THRUST_300001_SM_1000_NS3seqE:
	.zero		1
	.type		_ZN34_INTERNAL_93c303fb_4_k_cu_a72ba9614cuda3std3__420unreachable_sentinelE,@object
	.size		_ZN34_INTERNAL_93c303fb_4_k_cu_a72ba9614cuda3std3__420unreachable_sentinelE,(_ZN34_INTERNAL_93c303fb_4_k_cu_a72ba9614cuda3std6ranges3__45__cpo5ssizeE - _ZN34_INTERNAL_93c303fb_4_k_cu_a72ba9614cuda3std3__420unreachable_sentinelE)
_ZN34_INTERNAL_93c303fb_4_k_cu_a72ba9614cuda3std3__420unreachable_sentinelE:
	.zero		1
	.type		_ZN34_INTERNAL_93c303fb_4_k_cu_a72ba9614cuda3std6ranges3__45__cpo5ssizeE,@object
	.size		_ZN34_INTERNAL_93c303fb_4_k_cu_a72ba9614cuda3std6ranges3__45__cpo5ssizeE,(_ZN34_INTERNAL_93c303fb_4_k_cu_a72ba9616thrust24THRUST_300001_SM_1000_NS12placeholders2_3E - _ZN34_INTERNAL_93c303fb_4_k_cu_a72ba9614cuda3std6ranges3__45__cpo5ssizeE)
_ZN34_INTERNAL_93c303fb_4_k_cu_a72ba9614cuda3std6ranges3__45__cpo5ssizeE:
	.zero		1
	.type		_ZN34_INTERNAL_93c303fb_4_k_cu_a72ba9616thrust24THRUST_300001_SM_1000_NS12placeholders2_3E,@object
	.size		_ZN34_INTERNAL_93c303fb_4_k_cu_a72ba9616thrust24THRUST_300001_SM_1000_NS12placeholders2_3E,(_ZN34_INTERNAL_93c303fb_4_k_cu_a72ba9614cuda3std3__45__cpo4cendE - _ZN34_INTERNAL_93c303fb_4_k_cu_a72ba9616thrust24THRUST_300001_SM_1000_NS12placeholders2_3E)
_ZN34_INTERNAL_93c303fb_4_k_cu_a72ba9616thrust24THRUST_300001_SM_1000_NS12placeholders2_3E:
	.zero		1
	.type		_ZN34_INTERNAL_93c303fb_4_k_cu_a72ba9614cuda3std3__45__cpo4cendE,@object
	.size		_ZN34_INTERNAL_93c303fb_4_k_cu_a72ba9614cuda3std3__45__cpo4cendE,(_ZN34_INTERNAL_93c303fb_4_k_cu_a72ba9614cuda3std6ranges3__45__cpo4cendE - _ZN34_INTERNAL_93c303fb_4_k_cu_a72ba9614cuda3std3__45__cpo4cendE)
_ZN34_INTERNAL_93c303fb_4_k_cu_a72ba9614cuda3std3__45__cpo4cendE:
	.zero		1
	.type		_ZN34_INTERNAL_93c303fb_4_k_cu_a72ba9614cuda3std6ranges3__45__cpo4cendE,@object
	.size		_ZN34_INTERNAL_93c303fb_4_k_cu_a72ba9614cuda3std6ranges3__45__cpo4cendE,(_ZN34_INTERNAL_93c303fb_4_k_cu_a72ba9616thrust24THRUST_300001_SM_1000_NS12placeholders2_7E - _ZN34_INTERNAL_93c303fb_4_k_cu_a72ba9614cuda3std6ranges3__45__cpo4cendE)
_ZN34_INTERNAL_93c303fb_4_k_cu_a72ba9614cuda3std6ranges3__45__cpo4cendE:
	.zero		1
	.type		_ZN34_INTERNAL_93c303fb_4_k_cu_a72ba9616thrust24THRUST_300001_SM_1000_NS12placeholders2_7E,@object
	.size		_ZN34_INTERNAL_93c303fb_4_k_cu_a72ba9616thrust24THRUST_300001_SM_1000_NS12placeholders2_7E,(_ZN34_INTERNAL_93c303fb_4_k_cu_a72ba9614cuda3std3__45__cpo5crendE - _ZN34_INTERNAL_93c303fb_4_k_cu_a72ba9616thrust24THRUST_300001_SM_1000_NS12placeholders2_7E)
_ZN34_INTERNAL_93c303fb_4_k_cu_a72ba9616thrust24THRUST_300001_SM_1000_NS12placeholders2_7E:
	.zero		1
	.type		_ZN34_INTERNAL_93c303fb_4_k_cu_a72ba9614cuda3std3__45__cpo5crendE,@object
	.size		_ZN34_INTERNAL_93c303fb_4_k_cu_a72ba9614cuda3std3__45__cpo5crendE,(_ZN34_INTERNAL_93c303fb_4_k_cu_a72ba9614cuda3std6ranges3__45__cpo4prevE - _ZN34_INTERNAL_93c303fb_4_k_cu_a72ba9614cuda3std3__45__cpo5crendE)
_ZN34_INTERNAL_93c303fb_4_k_cu_a72ba9614cuda3std3__45__cpo5crendE:
	.zero		1
	.type		_ZN34_INTERNAL_93c303fb_4_k_cu_a72ba9614cuda3std6ranges3__45__cpo4prevE,@object
	.size		_ZN34_INTERNAL_93c303fb_4_k_cu_a72ba9614cuda3std6ranges3__45__cpo4prevE,(_ZN34_INTERNAL_93c303fb_4_k_cu_a72ba9614cuda3std6ranges3__45__cpo9iter_moveE - _ZN34_INTERNAL_93c303fb_4_k_cu_a72ba9614cuda3std6ranges3__45__cpo4prevE)
_ZN34_INTERNAL_93c303fb_4_k_cu_a72ba9614cuda3std6ranges3__45__cpo4prevE:
	.zero		1
	.type		_ZN34_INTERNAL_93c303fb_4_k_cu_a72ba9614cuda3std6ranges3__45__cpo9iter_moveE,@object
	.size		_ZN34_INTERNAL_93c303fb_4_k_cu_a72ba9614cuda3std6ranges3__45__cpo9iter_moveE,(_ZN34_INTERNAL_93c303fb_4_k_cu_a72ba9616thrust24THRUST_300001_SM_1000_NS6system6detail10sequential3seqE - _ZN34_INTERNAL_93c303fb_4_k_cu_a72ba9614cuda3std6ranges3__45__cpo9iter_moveE)
_ZN34_INTERNAL_93c303fb_4_k_cu_a72ba9614cuda3std6ranges3__45__cpo9iter_moveE:
	.zero		1
	.type		_ZN34_INTERNAL_93c303fb_4_k_cu_a72ba9616thrust24THRUST_300001_SM_1000_NS6system6detail10sequential3seqE,@object
	.size		_ZN34_INTERNAL_93c303fb_4_k_cu_a72ba9616thrust24THRUST_300001_SM_1000_NS6system6detail10sequential3seqE,(_ZN34_INTERNAL_93c303fb_4_k_cu_a72ba9616thrust24THRUST_300001_SM_1000_NS12placeholders2_9E - _ZN34_INTERNAL_93c303fb_4_k_cu_a72ba9616thrust24THRUST_300001_SM_1000_NS6system6detail10sequential3seqE)
_ZN34_INTERNAL_93c303fb_4_k_cu_a72ba9616thrust24THRUST_300001_SM_1000_NS6system6detail10sequential3seqE:
	.zero		1
	.type		_ZN34_INTERNAL_93c303fb_4_k_cu_a72ba9616thrust24THRUST_300001_SM_1000_NS12placeholders2_9E,@object
	.size		_ZN34_INTERNAL_93c303fb_4_k_cu_a72ba9616thrust24THRUST_300001_SM_1000_NS12placeholders2_9E,(_ZN34_INTERNAL_93c303fb_4_k_cu_a72ba9614cuda3std3__419piecewise_constructE - _ZN34_INTERNAL_93c303fb_4_k_cu_a72ba9616thrust24THRUST_300001_SM_1000_NS12placeholders2_9E)
_ZN34_INTERNAL_93c303fb_4_k_cu_a72ba9616thrust24THRUST_300001_SM_1000_NS12placeholders2_9E:
	.zero		1
	.type		_ZN34_INTERNAL_93c303fb_4_k_cu_a72ba9614cuda3std3__419piecewise_constructE,@object
	.size		_ZN34_INTERNAL_93c303fb_4_k_cu_a72ba9614cuda3std3__419piecewise_constructE,(_ZN34_INTERNAL_93c303fb_4_k_cu_a72ba9614cuda3std6ranges3__45__cpo5cdataE - _ZN34_INTERNAL_93c303fb_4_k_cu_a72ba9614cuda3std3__419piecewise_constructE)
_ZN34_INTERNAL_93c303fb_4_k_cu_a72ba9614cuda3std3__419piecewise_constructE:
	.zero		1
	.type		_ZN34_INTERNAL_93c303fb_4_k_cu_a72ba9614cuda3std6ranges3__45__cpo5cdataE,@object
	.size		_ZN34_INTERNAL_93c303fb_4_k_cu_a72ba9614cuda3std6ranges3__45__cpo5cdataE,(_ZN34_INTERNAL_93c303fb_4_k_cu_a72ba9616thrust24THRUST_300001_SM_1000_NS12placeholders2_1E - _ZN34_INTERNAL_93c303fb_4_k_cu_a72ba9614cuda3std6ranges3__45__cpo5cdataE)
_ZN34_INTERNAL_93c303fb_4_k_cu_a72ba9614cuda3std6ranges3__45__cpo5cdataE:
	.zero		1
	.type		_ZN34_INTERNAL_93c303fb_4_k_cu_a72ba9616thrust24THRUST_300001_SM_1000_NS12placeholders2_1E,@object
	.size		_ZN34_INTERNAL_93c303fb_4_k_cu_a72ba9616thrust24THRUST_300001_SM_1000_NS12placeholders2_1E,(_ZN34_INTERNAL_93c303fb_4_k_cu_a72ba9614cuda3std3__45__cpo3endE - _ZN34_INTERNAL_93c303fb_4_k_cu_a72ba9616thrust24THRUST_300001_SM_1000_NS12placeholders2_1E)
_ZN34_INTERNAL_93c303fb_4_k_cu_a72ba9616thrust24THRUST_300001_SM_1000_NS12placeholders2_1E:
	.zero		1
	.type		_ZN34_INTERNAL_93c303fb_4_k_cu_a72ba9614cuda3std3__45__cpo3endE,@object
	.size		_ZN34_INTERNAL_93c303fb_4_k_cu_a72ba9614cuda3std3__45__cpo3endE,(_ZN34_INTERNAL_93c303fb_4_k_cu_a72ba9614cuda3std6ranges3__45__cpo3endE - _ZN34_INTERNAL_93c303fb_4_k_cu_a72ba9614cuda3std3__45__cpo3endE)
_ZN34_INTERNAL_93c303fb_4_k_cu_a72ba9614cuda3std3__45__cpo3endE:
	.zero		1
	.type		_ZN34_INTERNAL_93c303fb_4_k_cu_a72ba9614cuda3std6ranges3__45__cpo3endE,@object
	.size		_ZN34_INTERNAL_93c303fb_4_k_cu_a72ba9614cuda3std6ranges3__45__cpo3endE,(_ZN34_INTERNAL_93c303fb_4_k_cu_a72ba9616thrust24THRUST_300001_SM_1000_NS12placeholders2_5E - _ZN34_INTERNAL_93c303fb_4_k_cu_a72ba9614cuda3std6ranges3__45__cpo3endE)
_ZN34_INTERNAL_93c303fb_4_k_cu_a72ba9614cuda3std6ranges3__45__cpo3endE:
	.zero		1
	.type		_ZN34_INTERNAL_93c303fb_4_k_cu_a72ba9616thrust24THRUST_300001_SM_1000_NS12placeholders2_5E,@object
	.size		_ZN34_INTERNAL_93c303fb_4_k_cu_a72ba9616thrust24THRUST_300001_SM_1000_NS12placeholders2_5E,(_ZN34_INTERNAL_93c303fb_4_k_cu_a72ba9614cuda3std3__45__cpo4rendE - _ZN34_INTERNAL_93c303fb_4_k_cu_a72ba9616thrust24THRUST_300001_SM_1000_NS12placeholders2_5E)
_ZN34_INTERNAL_93c303fb_4_k_cu_a72ba9616thrust24THRUST_300001_SM_1000_NS12placeholders2_5E:
	.zero		1
	.type		_ZN34_INTERNAL_93c303fb_4_k_cu_a72ba9614cuda3std3__45__cpo4rendE,@object
	.size		_ZN34_INTERNAL_93c303fb_4_k_cu_a72ba9614cuda3std3__45__cpo4rendE,(_ZN34_INTERNAL_93c303fb_4_k_cu_a72ba9614cuda3std6ranges3__45__cpo9iter_swapE - _ZN34_INTERNAL_93c303fb_4_k_cu_a72ba9614cuda3std3__45__cpo4rendE)
_ZN34_INTERNAL_93c303fb_4_k_cu_a72ba9614cuda3std3__45__cpo4rendE:
	.zero		1
	.type		_ZN34_INTERNAL_93c303fb_4_k_cu_a72ba9614cuda3std6ranges3__45__cpo9iter_swapE,@object
	.size		_ZN34_INTERNAL_93c303fb_4_k_cu_a72ba9614cuda3std6ranges3__45__cpo9iter_swapE,(_ZN34_INTERNAL_93c303fb_4_k_cu_a72ba9614cuda3std3__48unexpectE - _ZN34_INTERNAL_93c303fb_4_k_cu_a72ba9614cuda3std6ranges3__45__cpo9iter_swapE)
_ZN34_INTERNAL_93c303fb_4_k_cu_a72ba9614cuda3std6ranges3__45__cpo9iter_swapE:
	.zero		1
	.type		_ZN34_INTERNAL_93c303fb_4_k_cu_a72ba9614cuda3std3__48unexpectE,@object
	.size		_ZN34_INTERNAL_93c303fb_4_k_cu_a72ba9614cuda3std3__48unexpectE,(_ZN34_INTERNAL_93c303fb_4_k_cu_a72ba9616thrust24THRUST_300001_SM_1000_NS8cuda_cub3parE - _ZN34_INTERNAL_93c303fb_4_k_cu_a72ba9614cuda3std3__48unexpectE)
_ZN34_INTERNAL_93c303fb_4_k_cu_a72ba9614cuda3std3__48unexpectE:
	.zero		1
	.type		_ZN34_INTERNAL_93c303fb_4_k_cu_a72ba9616thrust24THRUST_300001_SM_1000_NS8cuda_cub3parE,@object
	.size		_ZN34_INTERNAL_93c303fb_4_k_cu_a72ba9616thrust24THRUST_300001_SM_1000_NS8cuda_cub3parE,(.L_29 - _ZN34_INTERNAL_93c303fb_4_k_cu_a72ba9616thrust24THRUST_300001_SM_1000_NS8cuda_cub3parE)
_ZN34_INTERNAL_93c303fb_4_k_cu_a72ba9616thrust24THRUST_300001_SM_1000_NS8cuda_cub3parE:
	.zero		1
.L_29:


//--------------------- .nv.constant0._ZN3cub18CUB_300001_SM_10006detail11EmptyKernelIvEEvv --------------------------
	.section	.nv.constant0._ZN3cub18CUB_300001_SM_10006detail11EmptyKernelIvEEvv,"a",@progbits
	.sectionflags	@""
	.align	4
.nv.constant0._ZN3cub18CUB_300001_SM_10006detail11EmptyKernelIvEEvv:
	.zero		896


//--------------------- .nv.constant0._Z15init_pair_arrayPSt4pairIfiEPfi --------------------------
	.section	.nv.constant0._Z15init_pair_arrayPSt4pairIfiEPfi,"a",@progbits
	.sectionflags	@""
	.align	4
.nv.constant0._Z15init_pair_arrayPSt4pairIfiEPfi:
	.zero		916


//--------------------- .nv.constant0._Z9rank_diffPfS_i --------------------------
	.section	.nv.constant0._Z9rank_diffPfS_i,"a",@progbits
	.sectionflags	@""
	.align	4
.nv.constant0._Z9rank_diffPfS_i:
	.zero		916


//--------------------- .nv.constant0._Z6matmulPfS_S_i --------------------------
	.section	.nv.constant0._Z6matmulPfS_S_i,"a",@progbits
	.sectionflags	@""
	.align	4
.nv.constant0._Z6matmulPfS_S_i:
	.zero		924


//--------------------- .nv.constant0._Z10store_rankPfS_i --------------------------
	.section	.nv.constant0._Z10store_rankPfS_i,"a",@progbits
	.sectionflags	@""
	.align	4
.nv.constant0._Z10store_rankPfS_i:
	.zero		916


//--------------------- .nv.constant0._Z15initialize_rankPfi --------------------------
	.section	.nv.constant0._Z15initialize_rankPfi,"a",@progbits
	.sectionflags	@""
	.align	4
.nv.constant0._Z15initialize_rankPfi:
	.zero		908


//--------------------- .nv.constant0._Z17manage_adj_matrixPfi --------------------------
	.section	.nv.constant0._Z17manage_adj_matrixPfi,"a",@progbits
	.sectionflags	@""
	.align	4
.nv.constant0._Z17manage_adj_matrixPfi:
	.zero		908


//--------------------- SYMBOLS --------------------------

	.type		.nv.reservedSmem.offset0,@object
	.size		.nv.reservedSmem.offset0,0x4
